	.target	sm_90a

	.elftype	@"ET_EXEC"


//--------------------- .note.nv.tkinfo           --------------------------
	.section	.note.nv.tkinfo,"",@"SHT_NOTE"
	.sectionflags	@"SHF_NOTE_NV_TKINFO"
	.tkinfo
        /*0018*/ 	.word	0x00000002
        /*0030*/ 	.string	""
        /*0030*/ 	.string	"ptxas"
        /*0030*/ 	.string	"Cuda compilation tools, release 13.0, V13.0.88"
        /*0030*/ 	.string	"Build cuda_13.0.r13.0/compiler.36424714_0"
        /*0030*/ 	.string	"-arch sm_90a -m 64 "



//--------------------- .note.nv.cuinfo           --------------------------
	.section	.note.nv.cuinfo,"",@"SHT_NOTE"
	.sectionflags	@"SHF_NOTE_NV_CUINFO"
        /*0018*/ 	.short	0x0002
        /*001a*/ 	.short	0x005a
        /*001c*/ 	.short	0x0082
	.zero		2


//--------------------- .nv.info                  --------------------------
	.section	.nv.info,"",@"SHT_CUDA_INFO"
	.align	4


	//----- nvinfo : EIATTR_REGCOUNT
	.align		4
        /*0000*/ 	.byte	0x04, 0x2f
        /*0002*/ 	.short	(.L_17 - .L_16)
	.align		4
.L_16:
        /*0004*/ 	.word	index@(_ZN7cutlass13device_kernelINS_4gemm6kernel13GemmUniversalIN4cute5tupleIJiiiiEEENS1_10collective13CollectiveMmaINS1_39MainloopSm90TmaGmmaRmemAWarpSpecializedILi9ENS5_IJNS4_1CILi1EEESB_SB_EEENS1_32KernelTmaWarpSpecializedPingpongEEENS5_IJNSA_ILi64EEENSA_ILi128EEENSA_ILi32EEEEEEfNS5_IJSB_llEEEfSJ_NS4_8TiledMMAINS4_8MMA_AtomIJNS4_4SM904GMMA30MMA_64x128x8_F32TF32TF32_RS_TNILNSN_7ScaleInE1ELSP_1EEEEEENS4_6LayoutISC_NS5_IJNSA_ILi0EEEST_ST_EEEEENS5_IJNS4_10UnderscoreESW_SW_EEEEENS4_13SM90_TMA_LOADENS4_14ComposedLayoutINS4_7SwizzleILi1ELi4ELi3EEENS4_18smem_ptr_flag_bitsILi32EEENSS_INS5_IJNSA_ILi8EEES15_EEENS5_IJSB_S15_EEEEEEENS4_9Copy_AtomIJNS4_39AutoVectorizingCopyWithAssumedAlignmentILi128EEEfEEENS4_8identityESZ_S19_vS1E_EENS_8epilogue10collective6detail29Sm90TmaWarpSpecializedAdapterINS1H_15DefaultEpilogueINS_10tfloat32_tENS5_IJlSB_lEEES1M_NS1G_6thread17LinearCombinationIS1L_Li1EffLNS1N_9ScaleType4KindE0ELNS_15FloatRoundStyleE2ES1L_EENS1_15EpilogueDefaultEEEEEvvEEEEvNT_6ParamsE)
        /*0008*/ 	.word	0x000000a8


	//----- nvinfo : EIATTR_FRAME_SIZE
	.align		4
.L_17:
        /*000c*/ 	.byte	0x04, 0x11
        /*000e*/ 	.short	(.L_19 - .L_18)
	.align		4
.L_18:
        /*0010*/ 	.word	index@(_ZN7cutlass13device_kernelINS_4gemm6kernel13GemmUniversalIN4cute5tupleIJiiiiEEENS1_10collective13CollectiveMmaINS1_39MainloopSm90TmaGmmaRmemAWarpSpecializedILi9ENS5_IJNS4_1CILi1EEESB_SB_EEENS1_32KernelTmaWarpSpecializedPingpongEEENS5_IJNSA_ILi64EEENSA_ILi128EEENSA_ILi32EEEEEEfNS5_IJSB_llEEEfSJ_NS4_8TiledMMAINS4_8MMA_AtomIJNS4_4SM904GMMA30MMA_64x128x8_F32TF32TF32_RS_TNILNSN_7ScaleInE1ELSP_1EEEEEENS4_6LayoutISC_NS5_IJNSA_ILi0EEEST_ST_EEEEENS5_IJNS4_10UnderscoreESW_SW_EEEEENS4_13SM90_TMA_LOADENS4_14ComposedLayoutINS4_7SwizzleILi1ELi4ELi3EEENS4_18smem_ptr_flag_bitsILi32EEENSS_INS5_IJNSA_ILi8EEES15_EEENS5_IJSB_S15_EEEEEEENS4_9Copy_AtomIJNS4_39AutoVectorizingCopyWithAssumedAlignmentILi128EEEfEEENS4_8identityESZ_S19_vS1E_EENS_8epilogue10collective6detail29Sm90TmaWarpSpecializedAdapterINS1H_15DefaultEpilogueINS_10tfloat32_tENS5_IJlSB_lEEES1M_NS1G_6thread17LinearCombinationIS1L_Li1EffLNS1N_9ScaleType4KindE0ELNS_15FloatRoundStyleE2ES1L_EENS1_15EpilogueDefaultEEEEEvvEEEEvNT_6ParamsE)
        /*0014*/ 	.word	0x00000010


	//----- nvinfo : EIATTR_MIN_STACK_SIZE
	.align		4
.L_19:
        /*0018*/ 	.byte	0x04, 0x12
        /*001a*/ 	.short	(.L_21 - .L_20)
	.align		4
.L_20:
        /*001c*/ 	.word	index@(_ZN7cutlass13device_kernelINS_4gemm6kernel13GemmUniversalIN4cute5tupleIJiiiiEEENS1_10collective13CollectiveMmaINS1_39MainloopSm90TmaGmmaRmemAWarpSpecializedILi9ENS5_IJNS4_1CILi1EEESB_SB_EEENS1_32KernelTmaWarpSpecializedPingpongEEENS5_IJNSA_ILi64EEENSA_ILi128EEENSA_ILi32EEEEEEfNS5_IJSB_llEEEfSJ_NS4_8TiledMMAINS4_8MMA_AtomIJNS4_4SM904GMMA30MMA_64x128x8_F32TF32TF32_RS_TNILNSN_7ScaleInE1ELSP_1EEEEEENS4_6LayoutISC_NS5_IJNSA_ILi0EEEST_ST_EEEEENS5_IJNS4_10UnderscoreESW_SW_EEEEENS4_13SM90_TMA_LOADENS4_14ComposedLayoutINS4_7SwizzleILi1ELi4ELi3EEENS4_18smem_ptr_flag_bitsILi32EEENSS_INS5_IJNSA_ILi8EEES15_EEENS5_IJSB_S15_EEEEEEENS4_9Copy_AtomIJNS4_39AutoVectorizingCopyWithAssumedAlignmentILi128EEEfEEENS4_8identityESZ_S19_vS1E_EENS_8epilogue10collective6detail29Sm90TmaWarpSpecializedAdapterINS1H_15DefaultEpilogueINS_10tfloat32_tENS5_IJlSB_lEEES1M_NS1G_6thread17LinearCombinationIS1L_Li1EffLNS1N_9ScaleType4KindE0ELNS_15FloatRoundStyleE2ES1L_EENS1_15EpilogueDefaultEEEEEvvEEEEvNT_6ParamsE)
        /*0020*/ 	.word	0x00000010
.L_21:


//--------------------- .nv.compat                --------------------------
	.section	.nv.compat,"",@"SHT_CUDA_COMPAT_INFO"
	.align	4
        /*0000*/ 	.byte	0x02, 0x09, 0x01, 0x00, 0x02, 0x02, 0x04, 0x00, 0x02, 0x05, 0x05, 0x00, 0x03, 0x07, 0x01, 0x01
        /*0010*/ 	.byte	0x02, 0x03, 0x01, 0x00, 0x02, 0x06, 0x01, 0x00, 0x04, 0x0b, 0x08, 0x00, 0x00, 0x00, 0x00, 0x00
        /*0020*/ 	.byte	0x00, 0x00, 0x00, 0x00


//--------------------- .nv.info._ZN7cutlass13device_kernelINS_4gemm6kernel13GemmUniversalIN4cute5tupleIJiiiiEEENS1_10collective13CollectiveMmaINS1_39MainloopSm90TmaGmmaRmemAWarpSpecializedILi9ENS5_IJNS4_1CILi1EEESB_SB_EEENS1_32KernelTmaWarpSpecializedPingpongEEENS5_IJNSA_ILi64EEENSA_ILi128EEENSA_ILi32EEEEEEfNS5_IJSB_llEEEfSJ_NS4_8TiledMMAINS4_8MMA_AtomIJNS4_4SM904GMMA30MMA_64x128x8_F32TF32TF32_RS_TNILNSN_7ScaleInE1ELSP_1EEEEEENS4_6LayoutISC_NS5_IJNSA_ILi0EEEST_ST_EEEEENS5_IJNS4_10UnderscoreESW_SW_EEEEENS4_13SM90_TMA_LOADENS4_14ComposedLayoutINS4_7SwizzleILi1ELi4ELi3EEENS4_18smem_ptr_flag_bitsILi32EEENSS_INS5_IJNSA_ILi8EEES15_EEENS5_IJSB_S15_EEEEEEENS4_9Copy_AtomIJNS4_39AutoVectorizingCopyWithAssumedAlignmentILi128EEEfEEENS4_8identityESZ_S19_vS1E_EENS_8epilogue10collective6detail29Sm90TmaWarpSpecializedAdapterINS1H_15DefaultEpilogueINS_10tfloat32_tENS5_IJlSB_lEEES1M_NS1G_6thread17LinearCombinationIS1L_Li1EffLNS1N_9ScaleType4KindE0ELNS_15FloatRoundStyleE2ES1L_EENS1_15EpilogueDefaultEEEEEvvEEEEvNT_6ParamsE --------------------------
	.section	.nv.info._ZN7cutlass13device_kernelINS_4gemm6kernel13GemmUniversalIN4cute5tupleIJiiiiEEENS1_10collective13CollectiveMmaINS1_39MainloopSm90TmaGmmaRmemAWarpSpecializedILi9ENS5_IJNS4_1CILi1EEESB_SB_EEENS1_32KernelTmaWarpSpecializedPingpongEEENS5_IJNSA_ILi64EEENSA_ILi128EEENSA_ILi32EEEEEEfNS5_IJSB_llEEEfSJ_NS4_8TiledMMAINS4_8MMA_AtomIJNS4_4SM904GMMA30MMA_64x128x8_F32TF32TF32_RS_TNILNSN_7ScaleInE1ELSP_1EEEEEENS4_6LayoutISC_NS5_IJNSA_ILi0EEEST_ST_EEEEENS5_IJNS4_10UnderscoreESW_SW_EEEEENS4_13SM90_TMA_LOADENS4_14ComposedLayoutINS4_7SwizzleILi1ELi4ELi3EEENS4_18smem_ptr_flag_bitsILi32EEENSS_INS5_IJNSA_ILi8EEES15_EEENS5_IJSB_S15_EEEEEEENS4_9Copy_AtomIJNS4_39AutoVectorizingCopyWithAssumedAlignmentILi128EEEfEEENS4_8identityESZ_S19_vS1E_EENS_8epilogue10collective6detail29Sm90TmaWarpSpecializedAdapterINS1H_15DefaultEpilogueINS_10tfloat32_tENS5_IJlSB_lEEES1M_NS1G_6thread17LinearCombinationIS1L_Li1EffLNS1N_9ScaleType4KindE0ELNS_15FloatRoundStyleE2ES1L_EENS1_15EpilogueDefaultEEEEEvvEEEEvNT_6ParamsE,"",@"SHT_CUDA_INFO"
	.sectionflags	@""
	.align	4


	//----- nvinfo : EIATTR_CUDA_API_VERSION
	.align		4
        /*0000*/ 	.byte	0x04, 0x37
        /*0002*/ 	.short	(.L_23 - .L_22)
.L_22:
        /*0004*/ 	.word	0x00000082


	//----- nvinfo : EIATTR_KPARAM_INFO
	.align		4
.L_23:
        /*0008*/ 	.byte	0x04, 0x17
        /*000a*/ 	.short	(.L_25 - .L_24)
.L_24:
        /*000c*/ 	.word	0x00000000
        /*0010*/ 	.short	0x0000
        /*0012*/ 	.short	0x0070
        /*0014*/ 	.byte	0x00, 0xf0, 0x01, 0x10


	//----- nvinfo : EIATTR_SPARSE_MMA_MASK
	.align		4
.L_25:
        /*0018*/ 	.byte	0x03, 0x50
        /*001a*/ 	.short	0x0000


	//----- nvinfo : EIATTR_MAXREG_COUNT
	.align		4
        /*001c*/ 	.byte	0x03, 0x1b
        /*001e*/ 	.short	0x00a8


	//----- nvinfo : EIATTR_NUM_BARRIERS
	.align		4
        /*0020*/ 	.byte	0x02, 0x4c
        /*0022*/ 	.byte	0x03
	.zero		1


	//----- nvinfo : EIATTR_EXTERNS
	.align		4
        /*0024*/ 	.byte	0x04, 0x0f
        /*0026*/ 	.short	(.L_27 - .L_26)


	//   ....[0]....
	.align		4
.L_26:
        /*0028*/ 	.word	index@(__assertfail)


	//----- nvinfo : EIATTR_ANNOTATIONS
	.align		4
.L_27:
        /*002c*/ 	.byte	0x04, 0x55
        /*002e*/ 	.short	(.L_29 - .L_28)


	//   ....[0]....
.L_28:
        /*0030*/ 	.word	0x00000001
        /*0034*/ 	.byte	0x80, 0x8e, 0x00, 0x00, 0x01, 0x00, 0x00, 0x00, 0xf0, 0x8e, 0x00, 0x00, 0x01, 0x00, 0x00, 0x00
        /*0044*/ 	.byte	0x30, 0x8f, 0x00, 0x00, 0x01, 0x00, 0x00, 0x00, 0x40, 0x93, 0x00, 0x00, 0x01, 0x00, 0x00, 0x00
        /*0054*/ 	.byte	0xf0, 0x95, 0x00, 0x00, 0x01, 0x00, 0x00, 0x00, 0x60, 0x96, 0x00, 0x00, 0x01, 0x00, 0x00, 0x00
        /*0064*/ 	.byte	0xf0, 0x9e, 0x00, 0x00, 0x01, 0x00, 0x00, 0x00, 0x20, 0x9f, 0x00, 0x00, 0x01, 0x00, 0x00, 0x00
        /*0074*/ 	.byte	0xa0, 0xa0, 0x00, 0x00, 0x01, 0x00, 0x00, 0x00, 0xd0, 0xa0, 0x00, 0x00, 0x01, 0x00, 0x00, 0x00
        /*0084*/ 	.byte	0x30, 0xa7, 0x00, 0x00


	//----- nvinfo : EIATTR_MERCURY_ISA_VERSION
	.align		4
.L_29:
        /*0088*/ 	.byte	0x03, 0x5f
        /*008a*/ 	.short	0x0101


	//----- nvinfo : EIATTR_INT_WARP_WIDE_INSTR_OFFSETS
	.align		4
        /*008c*/ 	.byte	0x04, 0x31
        /*008e*/ 	.short	(.L_31 - .L_30)


	//   ....[0]....
.L_30:
        /*0090*/ 	.word	0x00000550


	//   ....[1]....
        /*0094*/ 	.word	0x00000570


	//   ....[2]....
        /*0098*/ 	.word	0x000005f0


	//   ....[3]....
        /*009c*/ 	.word	0x00000600


	//   ....[4]....
        /*00a0*/ 	.word	0x00000610


	//   ....[5]....
        /*00a4*/ 	.word	0x00000630


	//   ....[6]....
        /*00a8*/ 	.word	0x00000690


	//   ....[7]....
        /*00ac*/ 	.word	0x000006b0


	//----- nvinfo : EIATTR_COOP_GROUP_MASK_REGIDS
	.align		4
.L_31:
        /*00b0*/ 	.byte	0x04, 0x29
        /*00b2*/ 	.short	(.L_33 - .L_32)


	//   ....[0]....
.L_32:
        /*00b4*/ 	.word	0xffffffff


	//   ....[1]....
        /*00b8*/ 	.word	0xffffffff


	//   ....[2]....
        /*00bc*/ 	.word	0xffffffff


	//   ....[3]....
        /*00c0*/ 	.word	0xffffffff


	//   ....[4]....
        /*00c4*/ 	.word	0xffffffff


	//   ....[5]....
        /*00c8*/ 	.word	0xffffffff


	//   ....[6]....
        /*00cc*/ 	.word	0xffffffff


	//   ....[7]....
        /*00d0*/ 	.word	0xffffffff


	//   ....[8]....
        /*00d4*/ 	.word	0xffffffff


	//   ....[9]....
        /*00d8*/ 	.word	0xffffffff


	//   ....[10]....
        /*00dc*/ 	.word	0xffffffff


	//   ....[11]....
        /*00e0*/ 	.word	0xffffffff


	//   ....[12]....
        /*00e4*/ 	.word	0xffffffff


	//   ....[13]....
        /*00e8*/ 	.word	0xffffffff


	//   ....[14]....
        /*00ec*/ 	.word	0xffffffff


	//   ....[15]....
        /*00f0*/ 	.word	0xffffffff


	//   ....[16]....
        /*00f4*/ 	.word	0xffffffff


	//   ....[17]....
        /*00f8*/ 	.word	0xffffffff


	//   ....[18]....
        /*00fc*/ 	.word	0xffffffff


	//   ....[19]....
        /*0100*/ 	.word	0xffffffff


	//   ....[20]....
        /*0104*/ 	.word	0xffffffff


	//   ....[21]....
        /*0108*/ 	.word	0xffffffff


	//   ....[22]....
        /*010c*/ 	.word	0xffffffff


	//   ....[23]....
        /*0110*/ 	.word	0xffffffff


	//   ....[24]....
        /*0114*/ 	.word	0xffffffff


	//   ....[25]....
        /*0118*/ 	.word	0xffffffff


	//   ....[26]....
        /*011c*/ 	.word	0xffffffff


	//   ....[27]....
        /*0120*/ 	.word	0xffffffff


	//   ....[28]....
        /*0124*/ 	.word	0xffffffff


	//   ....[29]....
        /*0128*/ 	.word	0xffffffff


	//   ....[30]....
        /*012c*/ 	.word	0xffffffff


	//   ....[31]....
        /*0130*/ 	.word	0x0500000f


	//   ....[32]....
        /*0134*/ 	.word	0x0500000f


	//   ....[33]....
        /*0138*/ 	.word	0x0500000f


	//   ....[34]....
        /*013c*/ 	.word	0x0500000f


	//   ....[35]....
        /*0140*/ 	.word	0x0500000f


	//   ....[36]....
        /*0144*/ 	.word	0x0500000f


	//   ....[37]....
        /*0148*/ 	.word	0x0500000f


	//   ....[38]....
        /*014c*/ 	.word	0x0500000f


	//   ....[39]....
        /*0150*/ 	.word	0x0500000f


	//----- nvinfo : EIATTR_COOP_GROUP_INSTR_OFFSETS
	.align		4
.L_33:
        /*0154*/ 	.byte	0x04, 0x28
        /*0156*/ 	.short	(.L_35 - .L_34)


	//   ....[0]....
.L_34:
        /*0158*/ 	.word	0x00000070


	//   ....[1]....
        /*015c*/ 	.word	0x00000090


	//   ....[2]....
        /*0160*/ 	.word	0x00000190


	//   ....[3]....
        /*0164*/ 	.word	0x00000470


	//   ....[4]....
        /*0168*/ 	.word	0x000004b0


	//   ....[5]....
        /*016c*/ 	.word	0x000004f0


	//   ....[6]....
        /*0170*/ 	.word	0x00001880


	//   ....[7]....
        /*0174*/ 	.word	0x00002160


	//   ....[8]....
        /*0178*/ 	.word	0x00002270


	//   ....[9]....
        /*017c*/ 	.word	0x00002300


	//   ....[10]....
        /*0180*/ 	.word	0x00002390


	//   ....[11]....
        /*0184*/ 	.word	0x00002740


	//   ....[12]....
        /*0188*/ 	.word	0x000027d0


	//   ....[13]....
        /*018c*/ 	.word	0x00002860


	//   ....[14]....
        /*0190*/ 	.word	0x000028f0


	//   ....[15]....
        /*0194*/ 	.word	0x00002de0


	//   ....[16]....
        /*0198*/ 	.word	0x00002e70


	//   ....[17]....
        /*019c*/ 	.word	0x00002f10


	//   ....[18]....
        /*01a0*/ 	.word	0x00002fb0


	//   ....[19]....
        /*01a4*/ 	.word	0x00003420


	//   ....[20]....
        /*01a8*/ 	.word	0x000034b0


	//   ....[21]....
        /*01ac*/ 	.word	0x00003540


	//   ....[22]....
        /*01b0*/ 	.word	0x000035d0


	//   ....[23]....
        /*01b4*/ 	.word	0x00003ae0


	//   ....[24]....
        /*01b8*/ 	.word	0x00003be0


	//   ....[25]....
        /*01bc*/ 	.word	0x00003c70


	//   ....[26]....
        /*01c0*/ 	.word	0x00003d00


	//   ....[27]....
        /*01c4*/ 	.word	0x00004080


	//   ....[28]....
        /*01c8*/ 	.word	0x00004110


	//   ....[29]....
        /*01cc*/ 	.word	0x000041a0


	//   ....[30]....
        /*01d0*/ 	.word	0x00004250


	//   ....[31]....
        /*01d4*/ 	.word	0x0000ad10


	//   ....[32]....
        /*01d8*/ 	.word	0x0000ae70


	//   ....[33]....
        /*01dc*/ 	.word	0x0000af40


	//   ....[34]....
        /*01e0*/ 	.word	0x0000aff0


	//   ....[35]....
        /*01e4*/ 	.word	0x0000b0a0


	//   ....[36]....
        /*01e8*/ 	.word	0x0000b220


	//   ....[37]....
        /*01ec*/ 	.word	0x0000b2f0


	//   ....[38]....
        /*01f0*/ 	.word	0x0000b3a0


	//   ....[39]....
        /*01f4*/ 	.word	0x0000b450


	//----- nvinfo : EIATTR_REG_RECONFIG
	.align		4
.L_35:
        /*01f8*/ 	.byte	0x01, 0x54
	.zero		2


	//----- nvinfo : EIATTR_SYSCALL_OFFSETS
	.align		4
        /*01fc*/ 	.byte	0x04, 0x46
        /*01fe*/ 	.short	(.L_37 - .L_36)


	//   ....[0]....
.L_36:
        /*0200*/ 	.word	0x000019b0


	//   ....[1]....
        /*0204*/ 	.word	0x00001af0


	//   ....[2]....
        /*0208*/ 	.word	0x00001be0


	//   ....[3]....
        /*020c*/ 	.word	0x000091d0


	//   ....[4]....
        /*0210*/ 	.word	0x00009300


	//----- nvinfo : EIATTR_MBARRIER_INSTR_OFFSETS
	.align		4
.L_37:
        /*0214*/ 	.byte	0x04, 0x39
        /*0216*/ 	.short	(.L_39 - .L_38)


	//   ....[0]....
.L_38:
        /*0218*/ 	.word	0x00000330
        /*021c*/ 	.word	0x000000ff
        /*0220*/ 	.word	0x00000000
        /*0224*/ 	.short	0x0100
        /*0226*/ 	.byte	0x05
	.zero		1


	//   ....[1]....
        /*0228*/ 	.word	0x00000340
        /*022c*/ 	.word	0x000000ff
        /*0230*/ 	.word	0x00000048
        /*0234*/ 	.short	0x0100
        /*0236*/ 	.byte	0x05
	.zero		1


	//   ....[2]....
        /*0238*/ 	.word	0x00000350
        /*023c*/ 	.word	0x000000ff
        /*0240*/ 	.word	0x00000008
        /*0244*/ 	.short	0x0100
        /*0246*/ 	.byte	0x05
	.zero		1


	//   ....[3]....
        /*0248*/ 	.word	0x00000360
        /*024c*/ 	.word	0x000000ff
        /*0250*/ 	.word	0x00000050
        /*0254*/ 	.short	0x0100
        /*0256*/ 	.byte	0x05
	.zero		1


	//   ....[4]....
        /*0258*/ 	.word	0x00000370
        /*025c*/ 	.word	0x000000ff
        /*0260*/ 	.word	0x00000010
        /*0264*/ 	.short	0x0100
        /*0266*/ 	.byte	0x05
	.zero		1


	//   ....[5]....
        /*0268*/ 	.word	0x00000380
        /*026c*/ 	.word	0x000000ff
        /*0270*/ 	.word	0x00000058
        /*0274*/ 	.short	0x0100
        /*0276*/ 	.byte	0x05
	.zero		1


	//   ....[6]....
        /*0278*/ 	.word	0x00000390
        /*027c*/ 	.word	0x000000ff
        /*0280*/ 	.word	0x00000018
        /*0284*/ 	.short	0x0100
        /*0286*/ 	.byte	0x05
	.zero		1


	//   ....[7]....
        /*0288*/ 	.word	0x000003a0
        /*028c*/ 	.word	0x000000ff
        /*0290*/ 	.word	0x00000060
        /*0294*/ 	.short	0x0100
        /*0296*/ 	.byte	0x05
	.zero		1


	//   ....[8]....
        /*0298*/ 	.word	0x000003b0
        /*029c*/ 	.word	0x000000ff
        /*02a0*/ 	.word	0x00000020
        /*02a4*/ 	.short	0x0100
        /*02a6*/ 	.byte	0x05
	.zero		1


	//   ....[9]....
        /*02a8*/ 	.word	0x000003c0
        /*02ac*/ 	.word	0x000000ff
        /*02b0*/ 	.word	0x00000068
        /*02b4*/ 	.short	0x0100
        /*02b6*/ 	.byte	0x05
	.zero		1


	//   ....[10]....
        /*02b8*/ 	.word	0x000003d0
        /*02bc*/ 	.word	0x000000ff
        /*02c0*/ 	.word	0x00000028
        /*02c4*/ 	.short	0x0100
        /*02c6*/ 	.byte	0x05
	.zero		1


	//   ....[11]....
        /*02c8*/ 	.word	0x000003e0
        /*02cc*/ 	.word	0x000000ff
        /*02d0*/ 	.word	0x00000070
        /*02d4*/ 	.short	0x0100
        /*02d6*/ 	.byte	0x05
	.zero		1


	//   ....[12]....
        /*02d8*/ 	.word	0x000003f0
        /*02dc*/ 	.word	0x000000ff
        /*02e0*/ 	.word	0x00000030
        /*02e4*/ 	.short	0x0100
        /*02e6*/ 	.byte	0x05
	.zero		1


	//   ....[13]....
        /*02e8*/ 	.word	0x00000400
        /*02ec*/ 	.word	0x000000ff
        /*02f0*/ 	.word	0x00000078
        /*02f4*/ 	.short	0x0100
        /*02f6*/ 	.byte	0x05
	.zero		1


	//   ....[14]....
        /*02f8*/ 	.word	0x00000410
        /*02fc*/ 	.word	0x000000ff
        /*0300*/ 	.word	0x00000038
        /*0304*/ 	.short	0x0100
        /*0306*/ 	.byte	0x05
	.zero		1


	//   ....[15]....
        /*0308*/ 	.word	0x00000420
        /*030c*/ 	.word	0x000000ff
        /*0310*/ 	.word	0x00000080
        /*0314*/ 	.short	0x0100
        /*0316*/ 	.byte	0x05
	.zero		1


	//   ....[16]....
        /*0318*/ 	.word	0x00000430
        /*031c*/ 	.word	0x000000ff
        /*0320*/ 	.word	0x00000040
        /*0324*/ 	.short	0x0100
        /*0326*/ 	.byte	0x05
	.zero		1


	//   ....[17]....
        /*0328*/ 	.word	0x00000440
        /*032c*/ 	.word	0x000000ff
        /*0330*/ 	.word	0x00000088
        /*0334*/ 	.short	0x0100
        /*0336*/ 	.byte	0x05
	.zero		1


	//   ....[18]....
        /*0338*/ 	.word	0x000006d0
        /*033c*/ 	.word	0x000000ff
        /*0340*/ 	.word	0x000000c0
        /*0344*/ 	.short	0x0100
        /*0346*/ 	.byte	0x05
	.zero		1


	//   ....[19]....
        /*0348*/ 	.word	0x000006e0
        /*034c*/ 	.word	0x000000ff
        /*0350*/ 	.word	0x000000c8
        /*0354*/ 	.short	0x0100
        /*0356*/ 	.byte	0x05
	.zero		1


	//   ....[20]....
        /*0358*/ 	.word	0x00000720
        /*035c*/ 	.word	0x000000ff
        /*0360*/ 	.word	0x000000a0
        /*0364*/ 	.short	0x0100
        /*0366*/ 	.byte	0x0a
	.zero		1


	//   ....[21]....
        /*0368*/ 	.word	0x00000740
        /*036c*/ 	.word	0x000000ff
        /*0370*/ 	.word	0x000000a8
        /*0374*/ 	.short	0x0100
        /*0376*/ 	.byte	0x0a
	.zero		1


	//   ....[22]....
        /*0378*/ 	.word	0x00000750
        /*037c*/ 	.word	0x000000ff
        /*0380*/ 	.word	0x000000b0
        /*0384*/ 	.short	0x0100
        /*0386*/ 	.byte	0x0a
	.zero		1


	//   ....[23]....
        /*0388*/ 	.word	0x00000760
        /*038c*/ 	.word	0x000000ff
        /*0390*/ 	.word	0x000000b8
        /*0394*/ 	.short	0x0100
        /*0396*/ 	.byte	0x0a
	.zero		1


	//   ....[24]....
        /*0398*/ 	.word	0x00001840
        /*039c*/ 	.word	0x0000006f
        /*03a0*/ 	.word	0xfffffff8
        /*03a4*/ 	.short	0x010a
        /*03a6*/ 	.byte	0x3f
	.zero		1


	//   ....[25]....
        /*03a8*/ 	.word	0x00001d20
        /*03ac*/ 	.word	0x00000003
        /*03b0*/ 	.word	0x00000000
        /*03b4*/ 	.short	0x010a
        /*03b6*/ 	.byte	0x3f
	.zero		1


	//   ....[26]....
        /*03b8*/ 	.word	0x00001d60
        /*03bc*/ 	.word	0x00000003
        /*03c0*/ 	.word	0x00000000
        /*03c4*/ 	.short	0x010a
        /*03c6*/ 	.byte	0x3f
	.zero		1


	//   ....[27]....
        /*03c8*/ 	.word	0x00001f70
        /*03cc*/ 	.word	0x0000007e
        /*03d0*/ 	.word	0x00000000
        /*03d4*/ 	.short	0x010a
        /*03d6*/ 	.byte	0x3f
	.zero		1


	//   ....[28]....
        /*03d8*/ 	.word	0x00002c30
        /*03dc*/ 	.word	0x0000007e
        /*03e0*/ 	.word	0x00000000
        /*03e4*/ 	.short	0x010a
        /*03e6*/ 	.byte	0x3f
	.zero		1


	//   ....[29]....
        /*03e8*/ 	.word	0x000031f0
        /*03ec*/ 	.word	0x00000017
        /*03f0*/ 	.word	0x00000000
        /*03f4*/ 	.short	0x010a
        /*03f6*/ 	.byte	0x3f
	.zero		1


	//   ....[30]....
        /*03f8*/ 	.word	0x000037c0
        /*03fc*/ 	.word	0x000000ff
        /*0400*/ 	.word	0x00000000
        /*0404*/ 	.short	0x0101
        /*0406*/ 	.byte	0x05
	.zero		1


	//   ....[31]....
        /*0408*/ 	.word	0x00003940
        /*040c*/ 	.word	0x00000017
        /*0410*/ 	.word	0x00000000
        /*0414*/ 	.short	0x010a
        /*0416*/ 	.byte	0x3f
	.zero		1


	//   ....[32]....
        /*0418*/ 	.word	0x00004440
        /*041c*/ 	.word	0x000000ff
        /*0420*/ 	.word	0x00000000
        /*0424*/ 	.short	0x0101
        /*0426*/ 	.byte	0x04
	.zero		1


	//   ....[33]....
        /*0428*/ 	.word	0x00004590
        /*042c*/ 	.word	0x0000007b
        /*0430*/ 	.word	0x00000000
        /*0434*/ 	.short	0x0101
        /*0436*/ 	.byte	0x32
	.zero		1


	//   ....[34]....
        /*0438*/ 	.word	0x00004650
        /*043c*/ 	.word	0x000000ff
        /*0440*/ 	.word	0x00000000
        /*0444*/ 	.short	0x0101
        /*0446*/ 	.byte	0x06
	.zero		1


	//   ....[35]....
        /*0448*/ 	.word	0x000046c0
        /*044c*/ 	.word	0x0000006f
        /*0450*/ 	.word	0x00000008
        /*0454*/ 	.short	0x010a
        /*0456*/ 	.byte	0x3f
	.zero		1


	//   ....[36]....
        /*0458*/ 	.word	0x000087e0
        /*045c*/ 	.word	0x00000070
        /*0460*/ 	.word	0x00000000
        /*0464*/ 	.short	0x0101
        /*0466*/ 	.byte	0x32
	.zero		1


	//   ....[37]....
        /*0468*/ 	.word	0x00009520
        /*046c*/ 	.word	0x00000024
        /*0470*/ 	.word	0x00000048
        /*0474*/ 	.short	0x010a
        /*0476*/ 	.byte	0x3f
	.zero		1


	//   ....[38]....
        /*0478*/ 	.word	0x0000a010
        /*047c*/ 	.word	0x00000004
        /*0480*/ 	.word	0x000000c8
        /*0484*/ 	.short	0x0101
        /*0486*/ 	.byte	0x3f
	.zero		1


	//   ....[39]....
        /*0488*/ 	.word	0x0000a7b0
        /*048c*/ 	.word	0x00000007
        /*0490*/ 	.word	0x00000000
        /*0494*/ 	.short	0x010a
        /*0496*/ 	.byte	0x3f
	.zero		1


	//   ....[40]....
        /*0498*/ 	.word	0x0000a830
        /*049c*/ 	.word	0x00000006
        /*04a0*/ 	.word	0x00000000
        /*04a4*/ 	.short	0x010a
        /*04a6*/ 	.byte	0x3f
	.zero		1


	//   ....[41]....
        /*04a8*/ 	.word	0x0000a8c0
        /*04ac*/ 	.word	0x00000009
        /*04b0*/ 	.word	0x00000000
        /*04b4*/ 	.short	0x010a
        /*04b6*/ 	.byte	0x3f
	.zero		1


	//   ....[42]....
        /*04b8*/ 	.word	0x0000a950
        /*04bc*/ 	.word	0x00000006
        /*04c0*/ 	.word	0x00000000
        /*04c4*/ 	.short	0x010a
        /*04c6*/ 	.byte	0x3f
	.zero		1


	//   ....[43]....
        /*04c8*/ 	.word	0x0000a9e0
        /*04cc*/ 	.word	0x00000009
        /*04d0*/ 	.word	0x00000000
        /*04d4*/ 	.short	0x010a
        /*04d6*/ 	.byte	0x3f
	.zero		1


	//   ....[44]....
        /*04d8*/ 	.word	0x0000aa70
        /*04dc*/ 	.word	0x00000006
        /*04e0*/ 	.word	0x00000000
        /*04e4*/ 	.short	0x010a
        /*04e6*/ 	.byte	0x3f
	.zero		1


	//   ....[45]....
        /*04e8*/ 	.word	0x0000ab00
        /*04ec*/ 	.word	0x00000009
        /*04f0*/ 	.word	0x00000000
        /*04f4*/ 	.short	0x010a
        /*04f6*/ 	.byte	0x3f
	.zero		1


	//   ....[46]....
        /*04f8*/ 	.word	0x0000ab90
        /*04fc*/ 	.word	0x00000006
        /*0500*/ 	.word	0x00000000
        /*0504*/ 	.short	0x010a
        /*0506*/ 	.byte	0x3f
	.zero		1


	//   ....[47]....
        /*0508*/ 	.word	0x0000ac20
        /*050c*/ 	.word	0x00000003
        /*0510*/ 	.word	0x00000000
        /*0514*/ 	.short	0x010a
        /*0516*/ 	.byte	0x3f
	.zero		1


	//   ....[48]....
        /*0518*/ 	.word	0x0000ac80
        /*051c*/ 	.word	0x0000006f
        /*0520*/ 	.word	0xfffffff8
        /*0524*/ 	.short	0x010a
        /*0526*/ 	.byte	0x3f
	.zero		1


	//   ....[49]....
        /*0528*/ 	.word	0x0000ad40
        /*052c*/ 	.word	0x00000003
        /*0530*/ 	.word	0x00000000
        /*0534*/ 	.short	0x010a
        /*0536*/ 	.byte	0x3f
	.zero		1


	//   ....[50]....
        /*0538*/ 	.word	0x0000b0d0
        /*053c*/ 	.word	0x0000007e
        /*0540*/ 	.word	0x00000000
        /*0544*/ 	.short	0x010a
        /*0546*/ 	.byte	0x3f
	.zero		1


	//   ....[51]....
        /*0548*/ 	.word	0x0000b120
        /*054c*/ 	.word	0x00000017
        /*0550*/ 	.word	0x00000000
        /*0554*/ 	.short	0x010a
        /*0556*/ 	.byte	0x3f
	.zero		1


	//   ....[52]....
        /*0558*/ 	.word	0x0000b480
        /*055c*/ 	.word	0x0000006f
        /*0560*/ 	.word	0x00000008
        /*0564*/ 	.short	0x010a
        /*0566*/ 	.byte	0x3f
	.zero		1


	//   ....[53]....
        /*0568*/ 	.word	0x0000b550
        /*056c*/ 	.word	0x00000024
        /*0570*/ 	.word	0x00000048
        /*0574*/ 	.short	0x010a
        /*0576*/ 	.byte	0x3f
	.zero		1


	//   ....[54]....
        /*0578*/ 	.word	0x0000b620
        /*057c*/ 	.word	0x00000007
        /*0580*/ 	.word	0x00000000
        /*0584*/ 	.short	0x010a
        /*0586*/ 	.byte	0x3f
	.zero		1


	//   ....[55]....
        /*0588*/ 	.word	0x0000b670
        /*058c*/ 	.word	0x00000006
        /*0590*/ 	.word	0x00000000
        /*0594*/ 	.short	0x010a
        /*0596*/ 	.byte	0x3f
	.zero		1


	//   ....[56]....
        /*0598*/ 	.word	0x0000b6c0
        /*059c*/ 	.word	0x00000009
        /*05a0*/ 	.word	0x00000000
        /*05a4*/ 	.short	0x010a
        /*05a6*/ 	.byte	0x3f
	.zero		1


	//   ....[57]....
        /*05a8*/ 	.word	0x0000b710
        /*05ac*/ 	.word	0x00000006
        /*05b0*/ 	.word	0x00000000
        /*05b4*/ 	.short	0x010a
        /*05b6*/ 	.byte	0x3f
	.zero		1


	//   ....[58]....
        /*05b8*/ 	.word	0x0000b760
        /*05bc*/ 	.word	0x00000009
        /*05c0*/ 	.word	0x00000000
        /*05c4*/ 	.short	0x010a
        /*05c6*/ 	.byte	0x3f
	.zero		1


	//   ....[59]....
        /*05c8*/ 	.word	0x0000b7b0
        /*05cc*/ 	.word	0x00000006
        /*05d0*/ 	.word	0x00000000
        /*05d4*/ 	.short	0x010a
        /*05d6*/ 	.byte	0x3f
	.zero		1


	//   ....[60]....
        /*05d8*/ 	.word	0x0000b800
        /*05dc*/ 	.word	0x00000009
        /*05e0*/ 	.word	0x00000000
        /*05e4*/ 	.short	0x010a
        /*05e6*/ 	.byte	0x3f
	.zero		1


	//   ....[61]....
        /*05e8*/ 	.word	0x0000b850
        /*05ec*/ 	.word	0x00000006
        /*05f0*/ 	.word	0x00000000
        /*05f4*/ 	.short	0x010a
        /*05f6*/ 	.byte	0x3f
	.zero		1


	//----- nvinfo : EIATTR_NUM_MBARRIERS
	.align		4
.L_39:
        /*05f8*/ 	.byte	0x03, 0x38
        /*05fa*/ 	.short	0x0018


	//----- nvinfo : EIATTR_EXIT_INSTR_OFFSETS
	.align		4
        /*05fc*/ 	.byte	0x04, 0x1c
        /*05fe*/ 	.short	(.L_41 - .L_40)


	//   ....[0]....
.L_40:
        /*0600*/ 	.word	0x000012a0


	//   ....[1]....
        /*0604*/ 	.word	0x00001300


	//   ....[2]....
        /*0608*/ 	.word	0x00008e40


	//   ....[3]....
        /*060c*/ 	.word	0x00008e70


	//   ....[4]....
        /*0610*/ 	.word	0x0000ac70


	//----- nvinfo : EIATTR_MAX_THREADS
	.align		4
.L_41:
        /*0614*/ 	.byte	0x04, 0x05
        /*0616*/ 	.short	(.L_43 - .L_42)
.L_42:
        /*0618*/ 	.word	0x00000180
        /*061c*/ 	.word	0x00000001
        /*0620*/ 	.word	0x00000001


	//----- nvinfo : EIATTR_CRS_STACK_SIZE
	.align		4
.L_43:
        /*0624*/ 	.byte	0x04, 0x1e
        /*0626*/ 	.short	(.L_45 - .L_44)
.L_44:
        /*0628*/ 	.word	0x00000000


	//----- nvinfo : EIATTR_CBANK_PARAM_SIZE
	.align		4
.L_45:
        /*062c*/ 	.byte	0x03, 0x19
        /*062e*/ 	.short	0x0470


	//----- nvinfo : EIATTR_PARAM_CBANK
	.align		4
        /*0630*/ 	.byte	0x04, 0x0a
        /*0632*/ 	.short	(.L_47 - .L_46)
	.align		4
.L_46:
        /*0634*/ 	.word	index@(.nv.constant0._ZN7cutlass13device_kernelINS_4gemm6kernel13GemmUniversalIN4cute5tupleIJiiiiEEENS1_10collective13CollectiveMmaINS1_39MainloopSm90TmaGmmaRmemAWarpSpecializedILi9ENS5_IJNS4_1CILi1EEESB_SB_EEENS1_32KernelTmaWarpSpecializedPingpongEEENS5_IJNSA_ILi64EEENSA_ILi128EEENSA_ILi32EEEEEEfNS5_IJSB_llEEEfSJ_NS4_8TiledMMAINS4_8MMA_AtomIJNS4_4SM904GMMA30MMA_64x128x8_F32TF32TF32_RS_TNILNSN_7ScaleInE1ELSP_1EEEEEENS4_6LayoutISC_NS5_IJNSA_ILi0EEEST_ST_EEEEENS5_IJNS4_10UnderscoreESW_SW_EEEEENS4_13SM90_TMA_LOADENS4_14ComposedLayoutINS4_7SwizzleILi1ELi4ELi3EEENS4_18smem_ptr_flag_bitsILi32EEENSS_INS5_IJNSA_ILi8EEES15_EEENS5_IJSB_S15_EEEEEEENS4_9Copy_AtomIJNS4_39AutoVectorizingCopyWithAssumedAlignmentILi128EEEfEEENS4_8identityESZ_S19_vS1E_EENS_8epilogue10collective6detail29Sm90TmaWarpSpecializedAdapterINS1H_15DefaultEpilogueINS_10tfloat32_tENS5_IJlSB_lEEES1M_NS1G_6thread17LinearCombinationIS1L_Li1EffLNS1N_9ScaleType4KindE0ELNS_15FloatRoundStyleE2ES1L_EENS1_15EpilogueDefaultEEEEEvvEEEEvNT_6ParamsE)
        /*0638*/ 	.short	0x0210
        /*063a*/ 	.short	0x0470


	//----- nvinfo : EIATTR_SW_WAR
	.align		4
.L_47:
        /*063c*/ 	.byte	0x04, 0x36
        /*063e*/ 	.short	(.L_49 - .L_48)
.L_48:
        /*0640*/ 	.word	0x00000008
.L_49:


//--------------------- .nv.callgraph             --------------------------
	.section	.nv.callgraph,"",@"SHT_CUDA_CALLGRAPH"
	.align	4
	.sectionentsize	8
	.align		4
        /*0000*/ 	.word	0x00000000
	.align		4
        /*0004*/ 	.word	0xffffffff
	.align		4
        /*0008*/ 	.word	index@(_ZN7cutlass13device_kernelINS_4gemm6kernel13GemmUniversalIN4cute5tupleIJiiiiEEENS1_10collective13CollectiveMmaINS1_39MainloopSm90TmaGmmaRmemAWarpSpecializedILi9ENS5_IJNS4_1CILi1EEESB_SB_EEENS1_32KernelTmaWarpSpecializedPingpongEEENS5_IJNSA_ILi64EEENSA_ILi128EEENSA_ILi32EEEEEEfNS5_IJSB_llEEEfSJ_NS4_8TiledMMAINS4_8MMA_AtomIJNS4_4SM904GMMA30MMA_64x128x8_F32TF32TF32_RS_TNILNSN_7ScaleInE1ELSP_1EEEEEENS4_6LayoutISC_NS5_IJNSA_ILi0EEEST_ST_EEEEENS5_IJNS4_10UnderscoreESW_SW_EEEEENS4_13SM90_TMA_LOADENS4_14ComposedLayoutINS4_7SwizzleILi1ELi4ELi3EEENS4_18smem_ptr_flag_bitsILi32EEENSS_INS5_IJNSA_ILi8EEES15_EEENS5_IJSB_S15_EEEEEEENS4_9Copy_AtomIJNS4_39AutoVectorizingCopyWithAssumedAlignmentILi128EEEfEEENS4_8identityESZ_S19_vS1E_EENS_8epilogue10collective6detail29Sm90TmaWarpSpecializedAdapterINS1H_15DefaultEpilogueINS_10tfloat32_tENS5_IJlSB_lEEES1M_NS1G_6thread17LinearCombinationIS1L_Li1EffLNS1N_9ScaleType4KindE0ELNS_15FloatRoundStyleE2ES1L_EENS1_15EpilogueDefaultEEEEEvvEEEEvNT_6ParamsE)
	.align		4
        /*000c*/ 	.word	index@(__assertfail)
	.align		4
        /*0010*/ 	.word	0x00000000
	.align		4
        /*0014*/ 	.word	0xfffffffe
	.align		4
        /*0018*/ 	.word	0x00000000
	.align		4
        /*001c*/ 	.word	0xfffffffd
	.align		4
        /*0020*/ 	.word	0x00000000
	.align		4
        /*0024*/ 	.word	0xfffffffc


//--------------------- .nv.constant4             --------------------------
	.section	.nv.constant4,"a",@progbits
	.align	8
	.align		8
.nv.constant4:
        /*0000*/ 	.dword	__assertfail
	.align		8
        /*0008*/ 	.dword	__unnamed_1
	.align		8
        /*0010*/ 	.dword	__unnamed_2
	.align		8
        /*0018*/ 	.dword	__unnamed_3
	.align		8
        /*0020*/ 	.dword	_ZN39_INTERNAL_e64cfef9_4_k_cu_429967ec_29584cuda3std3__45__cpo5beginE
	.align		8
        /*0028*/ 	.dword	_ZN39_INTERNAL_e64cfef9_4_k_cu_429967ec_29584cuda3std3__45__cpo3endE
	.align		8
        /*0030*/ 	.dword	_ZN39_INTERNAL_e64cfef9_4_k_cu_429967ec_29584cuda3std3__45__cpo6cbeginE
	.align		8
        /*0038*/ 	.dword	_ZN39_INTERNAL_e64cfef9_4_k_cu_429967ec_29584cuda3std3__45__cpo4cendE
	.align		8
        /*0040*/ 	.dword	_ZN39_INTERNAL_e64cfef9_4_k_cu_429967ec_29584cuda3std3__441_GLOBAL__N__e64cfef9_4_k_cu_429967ec_29586ignoreE
	.align		8
        /*0048*/ 	.dword	_ZN39_INTERNAL_e64cfef9_4_k_cu_429967ec_29584cuda3std3__419piecewise_constructE
	.align		8
        /*0050*/ 	.dword	_ZN39_INTERNAL_e64cfef9_4_k_cu_429967ec_29584cuda3std3__48in_placeE
	.align		8
        /*0058*/ 	.dword	_ZN39_INTERNAL_e64cfef9_4_k_cu_429967ec_29584cuda3std6ranges3__45__cpo4swapE
	.align		8
        /*0060*/ 	.dword	_ZN39_INTERNAL_e64cfef9_4_k_cu_429967ec_29584cuda3std6ranges3__45__cpo9iter_moveE
	.align		8
        /*0068*/ 	.dword	_ZN39_INTERNAL_e64cfef9_4_k_cu_429967ec_29584cute7productE
	.align		8
        /*0070*/ 	.dword	_ZN39_INTERNAL_e64cfef9_4_k_cu_429967ec_29584cute1_E
	.align		8
        /*0078*/ 	.dword	$str$24
	.align		8
        /*0080*/ 	.dword	$str$25


//--------------------- .text._ZN7cutlass13device_kernelINS_4gemm6kernel13GemmUniversalIN4cute5tupleIJiiiiEEENS1_10collective13CollectiveMmaINS1_39MainloopSm90TmaGmmaRmemAWarpSpecializedILi9ENS5_IJNS4_1CILi1EEESB_SB_EEENS1_32KernelTmaWarpSpecializedPingpongEEENS5_IJNSA_ILi64EEENSA_ILi128EEENSA_ILi32EEEEEEfNS5_IJSB_llEEEfSJ_NS4_8TiledMMAINS4_8MMA_AtomIJNS4_4SM904GMMA30MMA_64x128x8_F32TF32TF32_RS_TNILNSN_7ScaleInE1ELSP_1EEEEEENS4_6LayoutISC_NS5_IJNSA_ILi0EEEST_ST_EEEEENS5_IJNS4_10UnderscoreESW_SW_EEEEENS4_13SM90_TMA_LOADENS4_14ComposedLayoutINS4_7SwizzleILi1ELi4ELi3EEENS4_18smem_ptr_flag_bitsILi32EEENSS_INS5_IJNSA_ILi8EEES15_EEENS5_IJSB_S15_EEEEEEENS4_9Copy_AtomIJNS4_39AutoVectorizingCopyWithAssumedAlignmentILi128EEEfEEENS4_8identityESZ_S19_vS1E_EENS_8epilogue10collective6detail29Sm90TmaWarpSpecializedAdapterINS1H_15DefaultEpilogueINS_10tfloat32_tENS5_IJlSB_lEEES1M_NS1G_6thread17LinearCombinationIS1L_Li1EffLNS1N_9ScaleType4KindE0ELNS_15FloatRoundStyleE2ES1L_EENS1_15EpilogueDefaultEEEEEvvEEEEvNT_6ParamsE --------------------------
	.section	.text._ZN7cutlass13device_kernelINS_4gemm6kernel13GemmUniversalIN4cute5tupleIJiiiiEEENS1_10collective13CollectiveMmaINS1_39MainloopSm90TmaGmmaRmemAWarpSpecializedILi9ENS5_IJNS4_1CILi1EEESB_SB_EEENS1_32KernelTmaWarpSpecializedPingpongEEENS5_IJNSA_ILi64EEENSA_ILi128EEENSA_ILi32EEEEEEfNS5_IJSB_llEEEfSJ_NS4_8TiledMMAINS4_8MMA_AtomIJNS4_4SM904GMMA30MMA_64x128x8_F32TF32TF32_RS_TNILNSN_7ScaleInE1ELSP_1EEEEEENS4_6LayoutISC_NS5_IJNSA_ILi0EEEST_ST_EEEEENS5_IJNS4_10UnderscoreESW_SW_EEEEENS4_13SM90_TMA_LOADENS4_14ComposedLayoutINS4_7SwizzleILi1ELi4ELi3EEENS4_18smem_ptr_flag_bitsILi32EEENSS_INS5_IJNSA_ILi8EEES15_EEENS5_IJSB_S15_EEEEEEENS4_9Copy_AtomIJNS4_39AutoVectorizingCopyWithAssumedAlignmentILi128EEEfEEENS4_8identityESZ_S19_vS1E_EENS_8epilogue10collective6detail29Sm90TmaWarpSpecializedAdapterINS1H_15DefaultEpilogueINS_10tfloat32_tENS5_IJlSB_lEEES1M_NS1G_6thread17LinearCombinationIS1L_Li1EffLNS1N_9ScaleType4KindE0ELNS_15FloatRoundStyleE2ES1L_EENS1_15EpilogueDefaultEEEEEvvEEEEvNT_6ParamsE,"ax",@progbits
	.align	128
.text._ZN7cutlass13device_kernelINS_4gemm6kernel13GemmUniversalIN4cute5tupleIJiiiiEEENS1_10collective13CollectiveMmaINS1_39MainloopSm90TmaGmmaRmemAWarpSpecializedILi9ENS5_IJNS4_1CILi1EEESB_SB_EEENS1_32KernelTmaWarpSpecializedPingpongEEENS5_IJNSA_ILi64EEENSA_ILi128EEENSA_ILi32EEEEEEfNS5_IJSB_llEEEfSJ_NS4_8TiledMMAINS4_8MMA_AtomIJNS4_4SM904GMMA30MMA_64x128x8_F32TF32TF32_RS_TNILNSN_7ScaleInE1ELSP_1EEEEEENS4_6LayoutISC_NS5_IJNSA_ILi0EEEST_ST_EEEEENS5_IJNS4_10UnderscoreESW_SW_EEEEENS4_13SM90_TMA_LOADENS4_14ComposedLayoutINS4_7SwizzleILi1ELi4ELi3EEENS4_18smem_ptr_flag_bitsILi32EEENSS_INS5_IJNSA_ILi8EEES15_EEENS5_IJSB_S15_EEEEEEENS4_9Copy_AtomIJNS4_39AutoVectorizingCopyWithAssumedAlignmentILi128EEEfEEENS4_8identityESZ_S19_vS1E_EENS_8epilogue10collective6detail29Sm90TmaWarpSpecializedAdapterINS1H_15DefaultEpilogueINS_10tfloat32_tENS5_IJlSB_lEEES1M_NS1G_6thread17LinearCombinationIS1L_Li1EffLNS1N_9ScaleType4KindE0ELNS_15FloatRoundStyleE2ES1L_EENS1_15EpilogueDefaultEEEEEvvEEEEvNT_6ParamsE:
        .type           _ZN7cutlass13device_kernelINS_4gemm6kernel13GemmUniversalIN4cute5tupleIJiiiiEEENS1_10collective13CollectiveMmaINS1_39MainloopSm90TmaGmmaRmemAWarpSpecializedILi9ENS5_IJNS4_1CILi1EEESB_SB_EEENS1_32KernelTmaWarpSpecializedPingpongEEENS5_IJNSA_ILi64EEENSA_ILi128EEENSA_ILi32EEEEEEfNS5_IJSB_llEEEfSJ_NS4_8TiledMMAINS4_8MMA_AtomIJNS4_4SM904GMMA30MMA_64x128x8_F32TF32TF32_RS_TNILNSN_7ScaleInE1ELSP_1EEEEEENS4_6LayoutISC_NS5_IJNSA_ILi0EEEST_ST_EEEEENS5_IJNS4_10UnderscoreESW_SW_EEEEENS4_13SM90_TMA_LOADENS4_14ComposedLayoutINS4_7SwizzleILi1ELi4ELi3EEENS4_18smem_ptr_flag_bitsILi32EEENSS_INS5_IJNSA_ILi8EEES15_EEENS5_IJSB_S15_EEEEEEENS4_9Copy_AtomIJNS4_39AutoVectorizingCopyWithAssumedAlignmentILi128EEEfEEENS4_8identityESZ_S19_vS1E_EENS_8epilogue10collective6detail29Sm90TmaWarpSpecializedAdapterINS1H_15DefaultEpilogueINS_10tfloat32_tENS5_IJlSB_lEEES1M_NS1G_6thread17LinearCombinationIS1L_Li1EffLNS1N_9ScaleType4KindE0ELNS_15FloatRoundStyleE2ES1L_EENS1_15EpilogueDefaultEEEEEvvEEEEvNT_6ParamsE,@function
        .size           _ZN7cutlass13device_kernelINS_4gemm6kernel13GemmUniversalIN4cute5tupleIJiiiiEEENS1_10collective13CollectiveMmaINS1_39MainloopSm90TmaGmmaRmemAWarpSpecializedILi9ENS5_IJNS4_1CILi1EEESB_SB_EEENS1_32KernelTmaWarpSpecializedPingpongEEENS5_IJNSA_ILi64EEENSA_ILi128EEENSA_ILi32EEEEEEfNS5_IJSB_llEEEfSJ_NS4_8TiledMMAINS4_8MMA_AtomIJNS4_4SM904GMMA30MMA_64x128x8_F32TF32TF32_RS_TNILNSN_7ScaleInE1ELSP_1EEEEEENS4_6LayoutISC_NS5_IJNSA_ILi0EEEST_ST_EEEEENS5_IJNS4_10UnderscoreESW_SW_EEEEENS4_13SM90_TMA_LOADENS4_14ComposedLayoutINS4_7SwizzleILi1ELi4ELi3EEENS4_18smem_ptr_flag_bitsILi32EEENSS_INS5_IJNSA_ILi8EEES15_EEENS5_IJSB_S15_EEEEEEENS4_9Copy_AtomIJNS4_39AutoVectorizingCopyWithAssumedAlignmentILi128EEEfEEENS4_8identityESZ_S19_vS1E_EENS_8epilogue10collective6detail29Sm90TmaWarpSpecializedAdapterINS1H_15DefaultEpilogueINS_10tfloat32_tENS5_IJlSB_lEEES1M_NS1G_6thread17LinearCombinationIS1L_Li1EffLNS1N_9ScaleType4KindE0ELNS_15FloatRoundStyleE2ES1L_EENS1_15EpilogueDefaultEEEEEvvEEEEvNT_6ParamsE,(.L_x_237 - _ZN7cutlass13device_kernelINS_4gemm6kernel13GemmUniversalIN4cute5tupleIJiiiiEEENS1_10collective13CollectiveMmaINS1_39MainloopSm90TmaGmmaRmemAWarpSpecializedILi9ENS5_IJNS4_1CILi1EEESB_SB_EEENS1_32KernelTmaWarpSpecializedPingpongEEENS5_IJNSA_ILi64EEENSA_ILi128EEENSA_ILi32EEEEEEfNS5_IJSB_llEEEfSJ_NS4_8TiledMMAINS4_8MMA_AtomIJNS4_4SM904GMMA30MMA_64x128x8_F32TF32TF32_RS_TNILNSN_7ScaleInE1ELSP_1EEEEEENS4_6LayoutISC_NS5_IJNSA_ILi0EEEST_ST_EEEEENS5_IJNS4_10UnderscoreESW_SW_EEEEENS4_13SM90_TMA_LOADENS4_14ComposedLayoutINS4_7SwizzleILi1ELi4ELi3EEENS4_18smem_ptr_flag_bitsILi32EEENSS_INS5_IJNSA_ILi8EEES15_EEENS5_IJSB_S15_EEEEEEENS4_9Copy_AtomIJNS4_39AutoVectorizingCopyWithAssumedAlignmentILi128EEEfEEENS4_8identityESZ_S19_vS1E_EENS_8epilogue10collective6detail29Sm90TmaWarpSpecializedAdapterINS1H_15DefaultEpilogueINS_10tfloat32_tENS5_IJlSB_lEEES1M_NS1G_6thread17LinearCombinationIS1L_Li1EffLNS1N_9ScaleType4KindE0ELNS_15FloatRoundStyleE2ES1L_EENS1_15EpilogueDefaultEEEEEvvEEEEvNT_6ParamsE)
        .other          _ZN7cutlass13device_kernelINS_4gemm6kernel13GemmUniversalIN4cute5tupleIJiiiiEEENS1_10collective13CollectiveMmaINS1_39MainloopSm90TmaGmmaRmemAWarpSpecializedILi9ENS5_IJNS4_1CILi1EEESB_SB_EEENS1_32KernelTmaWarpSpecializedPingpongEEENS5_IJNSA_ILi64EEENSA_ILi128EEENSA_ILi32EEEEEEfNS5_IJSB_llEEEfSJ_NS4_8TiledMMAINS4_8MMA_AtomIJNS4_4SM904GMMA30MMA_64x128x8_F32TF32TF32_RS_TNILNSN_7ScaleInE1ELSP_1EEEEEENS4_6LayoutISC_NS5_IJNSA_ILi0EEEST_ST_EEEEENS5_IJNS4_10UnderscoreESW_SW_EEEEENS4_13SM90_TMA_LOADENS4_14ComposedLayoutINS4_7SwizzleILi1ELi4ELi3EEENS4_18smem_ptr_flag_bitsILi32EEENSS_INS5_IJNSA_ILi8EEES15_EEENS5_IJSB_S15_EEEEEEENS4_9Copy_AtomIJNS4_39AutoVectorizingCopyWithAssumedAlignmentILi128EEEfEEENS4_8identityESZ_S19_vS1E_EENS_8epilogue10collective6detail29Sm90TmaWarpSpecializedAdapterINS1H_15DefaultEpilogueINS_10tfloat32_tENS5_IJlSB_lEEES1M_NS1G_6thread17LinearCombinationIS1L_Li1EffLNS1N_9ScaleType4KindE0ELNS_15FloatRoundStyleE2ES1L_EENS1_15EpilogueDefaultEEEEEvvEEEEvNT_6ParamsE,@"STO_CUDA_ENTRY STV_DEFAULT"
_ZN7cutlass13device_kernelINS_4gemm6kernel13GemmUniversalIN4cute5tupleIJiiiiEEENS1_10collective13CollectiveMmaINS1_39MainloopSm90TmaGmmaRmemAWarpSpecializedILi9ENS5_IJNS4_1CILi1EEESB_SB_EEENS1_32KernelTmaWarpSpecializedPingpongEEENS5_IJNSA_ILi64EEENSA_ILi128EEENSA_ILi32EEEEEEfNS5_IJSB_llEEEfSJ_NS4_8TiledMMAINS4_8MMA_AtomIJNS4_4SM904GMMA30MMA_64x128x8_F32TF32TF32_RS_TNILNSN_7ScaleInE1ELSP_1EEEEEENS4_6LayoutISC_NS5_IJNSA_ILi0EEEST_ST_EEEEENS5_IJNS4_10UnderscoreESW_SW_EEEEENS4_13SM90_TMA_LOADENS4_14ComposedLayoutINS4_7SwizzleILi1ELi4ELi3EEENS4_18smem_ptr_flag_bitsILi32EEENSS_INS5_IJNSA_ILi8EEES15_EEENS5_IJSB_S15_EEEEEEENS4_9Copy_AtomIJNS4_39AutoVectorizingCopyWithAssumedAlignmentILi128EEEfEEENS4_8identityESZ_S19_vS1E_EENS_8epilogue10collective6detail29Sm90TmaWarpSpecializedAdapterINS1H_15DefaultEpilogueINS_10tfloat32_tENS5_IJlSB_lEEES1M_NS1G_6thread17LinearCombinationIS1L_Li1EffLNS1N_9ScaleType4KindE0ELNS_15FloatRoundStyleE2ES1L_EENS1_15EpilogueDefaultEEEEEvvEEEEvNT_6ParamsE:
[----:B------:R-:W0:Y:S02]  /*0000*/  LDC R1, c[0x0][0x28] ;  /* 0x00000a00ff017b82 */ /* 0x000e240000000800 */
[----:B0-----:R-:W-:Y:S01]  /*0010*/  VIADD R1, R1, 0xfffffff0 ;  /* 0xfffffff001017836 */ /* 0x001fe20000000000 */
[----:B------:R-:W0:Y:S01]  /*0020*/  S2R R0, SR_TID.X ;  /* 0x0000000000007919 */ /* 0x000e220000002100 */
[----:B------:R-:W-:Y:S01]  /*0030*/  ELECT P0, URZ, PT ;  /* 0x00000000003f782f */ /* 0x000fe20003800000 */
[----:B------:R-:W-:Y:S01]  /*0040*/  BSSY B0, `(.L_x_0) ;  /* 0x0000014000007945 */ /* 0x000fe20003800000 */
[--C-:B0-----:R-:W-:Y:S02]  /*0050*/  SHF.R.U32.HI R2, RZ, 0x5, R0.reuse ;  /* 0x00000005ff027819 */ /* 0x101fe40000011600 */
[----:B------:R-:W-:-:S03]  /*0060*/  SHF.R.U32.HI R111, RZ, 0x7, R0 ;  /* 0x00000007ff6f7819 */ /* 0x000fc60000011600 */
[----:B------:R-:W0:Y:S02]  /*0070*/  SHFL.IDX PT, R3, R2, RZ, 0x1f ;  /* 0x00001fff02037589 */ /* 0x000e2400000e0000 */
[----:B0-----:R-:W-:Y:S02]  /*0080*/  R2UR UR4, R3 ;  /* 0x00000000030472ca */ /* 0x001fe400000e0000 */
[----:B------:R0:W1:Y:S11]  /*0090*/  SHFL.IDX PT, R3, R111, RZ, 0x1f ;  /* 0x00001fff6f037589 */ /* 0x00007600000e0000 */
[----:B------:R-:W-:-:S02]  /*00a0*/  USHF.R.S32.HI UR5, URZ, 0x1f, UR4 ;  /* 0x0000001f3f057899 */ /* 0x000fc40008011404 */
[----:B------:R-:W-:Y:S02]  /*00b0*/  ISETP.NE.OR P0, PT, RZ, UR4, !P0 ;  /* 0x00000004ff007c0c */ /* 0x000fe4000c705670 */
[----:B------:R-:W-:-:S04]  /*00c0*/  ULEA.HI UR5, UR5, UR4, URZ, 0x2 ;  /* 0x0000000405057291 */ /* 0x000fc8000f8f103f */
[----:B------:R-:W-:-:S04]  /*00d0*/  ULOP3.LUT UR5, UR5, 0xfffffffc, URZ, 0xc0, !UPT ;  /* 0xfffffffc05057892 */ /* 0x000fc8000f8ec03f */
[----:B------:R-:W-:-:S03]  /*00e0*/  UIADD3 UR4, UR4, -UR5, URZ ;  /* 0x8000000504047290 */ /* 0x000fc6000fffe03f */
[----:B01----:R-:W-:Y:S09]  /*00f0*/  @P0 BRA `(.L_x_1) ;  /* 0x0000000000200947 */ /* 0x003ff20003800000 */
[----:B------:R-:W-:Y:S02]  /*0100*/  ULDC.64 UR6, c[0x0][0x198] ;  /* 0x0000660000067ab9 */ /* 0x000fe40000000a00 */
[----:B------:R-:W-:Y:S02]  /*0110*/  UIADD3 UR8, UP0, UR6, 0xf0, URZ ;  /* 0x000000f006087890 */ /* 0x000fe4000ff1e03f */
[----:B------:R-:W-:Y:S02]  /*0120*/  UIADD3 UR6, UP1, UR6, 0x1f0, URZ ;  /* 0x000001f006067890 */ /* 0x000fe4000ff3e03f */
[----:B------:R-:W-:Y:S02]  /*0130*/  UIADD3.X UR9, URZ, UR7, URZ, UP0, !UPT ;  /* 0x000000073f097290 */ /* 0x000fe400087fe43f */
[----:B------:R-:W-:-:S07]  /*0140*/  UIADD3.X UR7, URZ, UR7, URZ, UP1, !UPT ;  /* 0x000000073f077290 */ /* 0x000fce0008ffe43f */
[----:B------:R0:W-:Y:S02]  /*0150*/  UTMACCTL.PF [UR8] ;  /* 0x00000000080079b9 */ /* 0x0001e40008040000 */
[----:B------:R0:W-:Y:S02]  /*0160*/  UTMACCTL.PF [UR6] ;  /* 0x00000000060079b9 */ /* 0x0001e40008040000 */
[----:B0-----:R-:W-:Y:S01]  /*0170*/  NOP ;  /* 0x0000000000007918 */ /* 0x001fe20000000000 */
.L_x_1:
[----:B------:R-:W-:Y:S05]  /*0180*/  BSYNC B0 ;  /* 0x0000000000007941 */ /* 0x000fea0003800000 */
.L_x_0:
[----:B------:R-:W0:Y:S01]  /*0190*/  SHFL.IDX PT, R4, R2, RZ, 0x1f ;  /* 0x00001fff02047589 */ /* 0x000e2200000e0000 */
[----:B------:R-:W-:Y:S01]  /*01a0*/  R2UR UR13, R3 ;  /* 0x00000000030d72ca */ /* 0x000fe200000e0000 */
[----:B------:R-:W-:-:S04]  /*01b0*/  UISETP.NE.AND UP0, UPT, UR4, 0x3, UPT ;  /* 0x000000030400788c */ /* 0x000fc8000bf05270 */
[----:B------:R-:W-:-:S08]  /*01c0*/  UISETP.EQ.OR UP0, UPT, UR4, URZ, !UP0 ;  /* 0x0000003f0400728c */ /* 0x000fd0000c702670 */
[----:B------:R-:W-:Y:S02]  /*01d0*/  UIADD3 UR12, UR13, -0x1, URZ ;  /* 0xffffffff0d0c7890 */ /* 0x000fe4000fffe03f */
[----:B------:R-:W-:Y:S02]  /*01e0*/  UISETP.EQ.AND UP0, UPT, UR13, URZ, UP0 ;  /* 0x0000003f0d00728c */ /* 0x000fe40008702270 */
[----:B------:R-:W-:Y:S02]  /*01f0*/  UISETP.GE.U32.AND UP1, UPT, UR12, 0x2, UPT ;  /* 0x000000020c00788c */ /* 0x000fe4000bf26070 */
[----:B------:R-:W-:Y:S01]  /*0200*/  USEL UR42, URZ, 0x1, !UP0 ;  /* 0x000000013f2a7887 */ /* 0x000fe2000c000000 */
[----:B0-----:R-:W-:-:S03]  /*0210*/  ISETP.NE.AND P0, PT, R4, RZ, PT ;  /* 0x000000ff0400720c */ /* 0x001fc60003f05270 */
[----:B------:R-:W-:-:S10]  /*0220*/  USEL UR42, UR42, 0x2, UP1 ;  /* 0x000000022a2a7887 */ /* 0x000fd40008800000 */
[----:B------:R-:W-:Y:S05]  /*0230*/  @P0 BRA `(.L_x_2) ;  /* 0x00000000008c0947 */ /* 0x000fea0003800000 */
[----:B------:R-:W-:Y:S01]  /*0240*/  ELECT P0, URZ, PT ;  /* 0x00000000003f782f */ /* 0x000fe20003800000 */
[----:B------:R-:W-:-:S12]  /*0250*/  BSSY B0, `(.L_x_2) ;  /* 0x0000021000007945 */ /* 0x000fd80003800000 */
[----:B------:R-:W-:Y:S05]  /*0260*/  @!P0 BRA `(.L_x_3) ;  /* 0x00000000007c8947 */ /* 0x000fea0003800000 */
[----:B------:R-:W0:Y:S01]  /*0270*/  S2UR UR6, SR_CgaCtaId ;  /* 0x00000000000679c3 */ /* 0x000e220000008800 */
[----:B------:R-:W-:Y:S01]  /*0280*/  UMOV UR5, 0x400 ;  /* 0x0000040000057882 */ /* 0x000fe20000000000 */
[----:B------:R-:W-:Y:S01]  /*0290*/  UMOV UR7, 0x1 ;  /* 0x0000000100077882 */ /* 0x000fe20000000000 */
[----:B------:R-:W-:Y:S02]  /*02a0*/  UMOV UR8, 0x80 ;  /* 0x0000008000087882 */ /* 0x000fe40000000000 */
[----:B------:R-:W-:-:S04]  /*02b0*/  UIADD3 UR8, -UR8, 0x100000, URZ ;  /* 0x0010000008087890 */ /* 0x000fc8000fffe13f */
[----:B------:R-:W-:Y:S02]  /*02c0*/  USHF.L.U32 UR9, UR8, 0xb, URZ ;  /* 0x0000000b08097899 */ /* 0x000fe4000800063f */
[----:B------:R-:W-:Y:S02]  /*02d0*/  USHF.L.U32 UR8, UR8, 0x1, URZ ;  /* 0x0000000108087899 */ /* 0x000fe4000800063f */
[----:B0-----:R-:W-:Y:S02]  /*02e0*/  ULEA UR5, UR6, UR5, 0x18 ;  /* 0x0000000506057291 */ /* 0x001fe4000f8ec03f */
[----:B------:R-:W-:-:S04]  /*02f0*/  UIADD3 UR6, -UR7, 0x100000, URZ ;  /* 0x0010000007067890 */ /* 0x000fc8000fffe13f */
[----:B------:R-:W-:Y:S02]  /*0300*/  USHF.L.U32 UR7, UR6, 0xb, URZ ;  /* 0x0000000b06077899 */ /* 0x000fe4000800063f */
[----:B------:R-:W-:Y:S01]  /*0310*/  USHF.L.U32 UR6, UR6, 0x1, URZ ;  /* 0x0000000106067899 */ /* 0x000fe2000800063f */
[----:B------:R-:W0:Y:S11]  /*0320*/  FENCE.VIEW.ASYNC.S ;  /* 0x00000000000073c6 */ /* 0x000e360000000000 */
[----:B0-----:R0:W1:Y:S01]  /*0330*/  SYNCS.EXCH.64 URZ, [UR5], UR6 ;  /* 0x00000006053f75b2 */ /* 0x0010620008000100 */
[----:B------:R0:W2:Y:S01]  /*0340*/  SYNCS.EXCH.64 URZ, [UR5+0x48], UR8 ;  /* 0x00004808053f75b2 */ /* 0x0000a20008000100 */
[----:B------:R0:W3:Y:S01]  /*0350*/  SYNCS.EXCH.64 URZ, [UR5+0x8], UR6 ;  /* 0x00000806053f75b2 */ /* 0x0000e20008000100 */
[----:B------:R0:W4:Y:S01]  /*0360*/  SYNCS.EXCH.64 URZ, [UR5+0x50], UR8 ;  /* 0x00005008053f75b2 */ /* 0x0001220008000100 */
[----:B------:R0:W0:Y:S01]  /*0370*/  SYNCS.EXCH.64 URZ, [UR5+0x10], UR6 ;  /* 0x00001006053f75b2 */ /* 0x0000220008000100 */
        /* <DEDUP_REMOVED lines=13> */
[----:B------:R-:W-:Y:S01]  /*0450*/  NOP ;  /* 0x0000000000007918 */ /* 0x000fe20000000000 */
.L_x_3:
[----:B0-----:R-:W-:Y:S05]  /*0460*/  BSYNC B0 ;  /* 0x0000000000007941 */ /* 0x001fea0003800000 */
.L_x_2:
[----:B------:R-:W0:Y:S01]  /*0470*/  SHFL.IDX PT, R4, R2, RZ, 0x1f ;  /* 0x00001fff02047589 */ /* 0x000e2200000e0000 */
[----:B------:R-:W-:Y:S01]  /*0480*/  ELECT P0, URZ, PT ;  /* 0x00000000003f782f */ /* 0x000fe20003800000 */
[----:B------:R-:W-:Y:S01]  /*0490*/  NOP ;  /* 0x0000000000007918 */ /* 0x000fe20000000000 */
[----:B------:R-:W-:Y:S01]  /*04a0*/  ELECT P1, URZ, PT ;  /* 0x00000000003f782f */ /* 0x000fe20003820000 */
[----:B------:R-:W5:Y:S01]  /*04b0*/  SHFL.IDX PT, R3, R2, RZ, 0x1f ;  /* 0x00001fff02037589 */ /* 0x000f6200000e0000 */
[----:B------:R-:W-:Y:S01]  /*04c0*/  UMOV UR6, 0x20 ;  /* 0x0000002000067882 */ /* 0x000fe20000000000 */
[----:B------:R-:W-:Y:S01]  /*04d0*/  UMOV UR9, 0x80 ;  /* 0x0000008000097882 */ /* 0x000fe20000000000 */
[----:B------:R-:W-:Y:S01]  /*04e0*/  NOP ;  /* 0x0000000000007918 */ /* 0x000fe20000000000 */
[----:B------:R-:W1:Y:S01]  /*04f0*/  SHFL.IDX PT, R111, R111, RZ, 0x1f ;  /* 0x00001fff6f6f7589 */ /* 0x000e6200000e0000 */
[----:B------:R-:W-:Y:S01]  /*0500*/  ULDC.64 UR36, c[0x0][0x208] ;  /* 0x0000820000247ab9 */ /* 0x000fe20000000a00 */
[----:B0-----:R-:W-:-:S02]  /*0510*/  ISETP.NE.OR P0, PT, R4, RZ, !P0 ;  /* 0x000000ff0400720c */ /* 0x001fc40004705670 */
[----:B-----5:R-:W-:Y:S02]  /*0520*/  ISETP.NE.OR P1, PT, R3, RZ, !P1 ;  /* 0x000000ff0300720c */ /* 0x020fe40004f25670 */
[----:B------:R-:W-:-:S04]  /*0530*/  SHF.R.S32.HI R3, RZ, 0x1f, R0 ;  /* 0x0000001fff037819 */ /* 0x000fc80000011400 */
[----:B------:R-:W-:-:S05]  /*0540*/  LEA.HI R3, R3, R0, RZ, 0x7 ;  /* 0x0000000003037211 */ /* 0x000fca00078f38ff */
[----:B------:R-:W-:Y:S01]  /*0550*/  VOTEU.ALL UP0, P0 ;  /* 0x00000000003f7886 */ /* 0x000fe20000000000 */
[----:B------:R-:W-:Y:S01]  /*0560*/  LOP3.LUT R3, R3, 0xffffff80, RZ, 0xc0, !PT ;  /* 0xffffff8003037812 */ /* 0x000fe200078ec0ff */
[----:B------:R-:W-:-:S03]  /*0570*/  VOTEU.ALL UP1, P1 ;  /* 0x00000000003f7886 */ /* 0x000fc60000820000 */
[----:B------:R-:W0:Y:S01]  /*0580*/  @!UP0 S2UR UR8, SR_CgaCtaId ;  /* 0x00000000000889c3 */ /* 0x000e220000008800 */
[----:B------:R-:W-:Y:S01]  /*0590*/  @!UP0 UMOV UR5, 0x400 ;  /* 0x0000040000058882 */ /* 0x000fe20000000000 */
[----:B------:R-:W-:-:S04]  /*05a0*/  @!UP0 UIADD3 UR6, -UR6, 0x100000, URZ ;  /* 0x0010000006068890 */ /* 0x000fc8000fffe13f */
[----:B------:R-:W-:Y:S02]  /*05b0*/  @!UP0 USHF.L.U32 UR7, UR6, 0xb, URZ ;  /* 0x0000000b06078899 */ /* 0x000fe4000800063f */
[----:B------:R-:W-:Y:S01]  /*05c0*/  @!UP0 USHF.L.U32 UR6, UR6, 0x1, URZ ;  /* 0x0000000106068899 */ /* 0x000fe2000800063f */
[----:B------:R-:W-:Y:S01]  /*05d0*/  IMAD.IADD R25, R0, 0x1, -R3 ;  /* 0x0000000100197824 */ /* 0x000fe200078e0a03 */
[----:B------:R-:W-:Y:S01]  /*05e0*/  @!UP1 UMOV UR10, 0x400 ;  /* 0x00000400000a9882 */ /* 0x000fe20000000000 */
[----:B------:R-:W-:Y:S01]  /*05f0*/  VOTEU.ALL UP2, P1 ;  /* 0x00000000003f7886 */ /* 0x000fe20000840000 */
[----:B------:R-:W-:Y:S01]  /*0600*/  VOTEU.ALL UP3, P1 ;  /* 0x00000000003f7886 */ /* 0x000fe20000860000 */
[----:B------:R-:W-:Y:S01]  /*0610*/  VOTEU.ALL UP4, P1 ;  /* 0x00000000003f7886 */ /* 0x000fe20000880000 */
[----:B------:R-:W5:Y:S01]  /*0620*/  @!UP1 S2UR UR11, SR_CgaCtaId ;  /* 0x00000000000b99c3 */ /* 0x000f620000008800 */
[----:B------:R-:W-:Y:S01]  /*0630*/  VOTEU.ALL UP5, P1 ;  /* 0x00000000003f7886 */ /* 0x000fe200008a0000 */
[----:B------:R-:W-:Y:S01]  /*0640*/  ISETP.NE.AND P1, PT, RZ, UR13, PT ;  /* 0x0000000dff007c0c */ /* 0x000fe2000bf25270 */
[----:B0-----:R-:W-:-:S02]  /*0650*/  @!UP0 ULEA UR5, UR8, UR5, 0x18 ;  /* 0x0000000508058291 */ /* 0x001fc4000f8ec03f */
[----:B------:R-:W-:-:S04]  /*0660*/  @!UP1 UIADD3 UR8, -UR9, 0x100000, URZ ;  /* 0x0010000009089890 */ /* 0x000fc8000fffe13f */
[----:B------:R-:W-:Y:S02]  /*0670*/  @!UP1 USHF.L.U32 UR9, UR8, 0xb, URZ ;  /* 0x0000000b08099899 */ /* 0x000fe4000800063f */
[----:B------:R-:W-:Y:S01]  /*0680*/  @!UP1 USHF.L.U32 UR8, UR8, 0x1, URZ ;  /* 0x0000000108089899 */ /* 0x000fe2000800063f */
[----:B------:R-:W-:Y:S01]  /*0690*/  VOTEU.ALL UP0, P0 ;  /* 0x00000000003f7886 */ /* 0x000fe20000000000 */
[----:B-----5:R-:W-:Y:S01]  /*06a0*/  @!UP1 ULEA UR10, UR11, UR10, 0x18 ;  /* 0x0000000a0b0a9291 */ /* 0x020fe2000f8ec03f */
[----:B------:R-:W-:Y:S01]  /*06b0*/  VOTEU.ALL UP1, P0 ;  /* 0x00000000003f7886 */ /* 0x000fe20000020000 */
[----:B------:R-:W0:Y:S02]  /*06c0*/  FENCE.VIEW.ASYNC.S ;  /* 0x00000000000073c6 */ /* 0x000e240000000000 */
[----:B0-----:R-:W1:Y:S02]  /*06d0*/  @!UP0 SYNCS.EXCH.64 URZ, [UR5+0xc0], UR6 ;  /* 0x0000c006053f85b2 */ /* 0x001e640008000100 */
[----:B------:R0:W1:Y:S01]  /*06e0*/  @!UP1 SYNCS.EXCH.64 URZ, [UR5+0xc8], UR6 ;  /* 0x0000c806053f95b2 */ /* 0x0000620008000100 */
[----:B------:R-:W-:Y:S01]  /*06f0*/  NOP ;  /* 0x0000000000007918 */ /* 0x000fe20000000000 */
[----:B0-----:R-:W-:-:S02]  /*0700*/  ULDC.64 UR6, c[0x0][0x598] ;  /* 0x0001660000067ab9 */ /* 0x001fc40000000a00 */
[----:B------:R-:W-:Y:S02]  /*0710*/  ISETP.NE.U32.AND P0, PT, RZ, UR6, PT ;  /* 0x00000006ff007c0c */ /* 0x000fe4000bf05070 */
[----:B------:R0:W1:Y:S02]  /*0720*/  @!UP2 SYNCS.EXCH.64 URZ, [UR10+0xa0], UR8 ;  /* 0x0000a0080a3fa5b2 */ /* 0x0000640008000100 */
[----:B------:R-:W-:Y:S01]  /*0730*/  ISETP.NE.AND.EX P0, PT, RZ, UR7, PT, P0 ;  /* 0x00000007ff007c0c */ /* 0x000fe2000bf05300 */
[----:B------:R0:W1:Y:S01]  /*0740*/  @!UP3 SYNCS.EXCH.64 URZ, [UR10+0xa8], UR8 ;  /* 0x0000a8080a3fb5b2 */ /* 0x0000620008000100 */
[----:B------:R0:W1:Y:S01]  /*0750*/  @!UP4 SYNCS.EXCH.64 URZ, [UR10+0xb0], UR8 ;  /* 0x0000b0080a3fc5b2 */ /* 0x0000620008000100 */
[----:B------:R0:W1:Y:S01]  /*0760*/  @!UP5 SYNCS.EXCH.64 URZ, [UR10+0xb8], UR8 ;  /* 0x0000b8080a3fd5b2 */ /* 0x0000620008000100 */
[----:B------:R-:W-:Y:S01]  /*0770*/  NOP ;  /* 0x0000000000007918 */ /* 0x000fe20000000000 */
[----:B-1234-:R-:W-:Y:S08]  /*0780*/  BAR.SYNC.DEFER_BLOCKING 0x0 ;  /* 0x0000000000007b1d */ /* 0x01eff00000010000 */
[----:B0-----:R-:W-:Y:S05]  /*0790*/  @!P0 BRA `(.L_x_4) ;  /* 0x00000000001c8947 */ /* 0x001fea0003800000 */
[----:B------:R-:W0:Y:S02]  /*07a0*/  LDC.64 R2, c[0x0][0x598] ;  /* 0x00016600ff027b82 */ /* 0x000e240000000a00 */
[----:B0-----:R-:W2:Y:S02]  /*07b0*/  LDG.E.64 R2, desc[UR36][R2.64] ;  /* 0x0000002402027981 */ /* 0x001ea4000c1e1b00 */
[----:B--2---:R-:W-:-:S04]  /*07c0*/  ISETP.NE.U32.AND P0, PT, R2, RZ, PT ;  /* 0x000000ff0200720c */ /* 0x004fc80003f05070 */
[----:B------:R-:W-:-:S13]  /*07d0*/  ISETP.NE.AND.EX P0, PT, R3, RZ, PT, P0 ;  /* 0x000000ff0300720c */ /* 0x000fda0003f05300 */
[----:B------:R-:W-:Y:S05]  /*07e0*/  @!P0 BRA `(.L_x_4) ;  /* 0x0000000000088947 */ /* 0x000fea0003800000 */
[----:B------:R1:W5:Y:S01]  /*07f0*/  LD.E R88, desc[UR36][R2.64] ;  /* 0x0000002402587980 */ /* 0x000362000c101900 */
[----:B------:R-:W-:Y:S05]  /*0800*/  BRA `(.L_x_5) ;  /* 0x0000000000247947 */ /* 0x000fea0003800000 */
.L_x_4:
[----:B------:R-:W-:Y:S02]  /*0810*/  ULDC.64 UR6, c[0x0][0x588] ;  /* 0x0001620000067ab9 */ /* 0x000fe40000000a00 */
[----:B------:R-:W-:-:S04]  /*0820*/  ISETP.NE.U32.AND P0, PT, RZ, UR6, PT ;  /* 0x00000006ff007c0c */ /* 0x000fc8000bf05070 */
[----:B------:R-:W-:-:S13]  /*0830*/  ISETP.NE.AND.EX P0, PT, RZ, UR7, PT, P0 ;  /* 0x00000007ff007c0c */ /* 0x000fda000bf05300 */
[----:B------:R-:W-:Y:S05]  /*0840*/  @!P0 BRA `(.L_x_6) ;  /* 0x00000000000c8947 */ /* 0x000fea0003800000 */
[----:B------:R-:W0:Y:S02]  /*0850*/  LDC.64 R88, c[0x0][0x588] ;  /* 0x00016200ff587b82 */ /* 0x000e240000000a00 */
[----:B0-----:R0:W5:Y:S01]  /*0860*/  LDG.E R88, desc[UR36][R88.64] ;  /* 0x0000002458587981 */ /* 0x001162000c1e1900 */
[----:B------:R-:W-:Y:S05]  /*0870*/  BRA `(.L_x_5) ;  /* 0x0000000000087947 */ /* 0x000fea0003800000 */
.L_x_6:
[----:B------:R-:W-:Y:S02]  /*0880*/  ULDC UR5, c[0x0][0x580] ;  /* 0x0001600000057ab9 */ /* 0x000fe40000000800 */
[----:B------:R-:W-:-:S07]  /*0890*/  IMAD.U32 R88, RZ, RZ, UR5 ;  /* 0x00000005ff587e24 */ /* 0x000fce000f8e00ff */
.L_x_5:
[----:B------:R-:W-:Y:S02]  /*08a0*/  ULDC.64 UR6, c[0x0][0x5a0] ;  /* 0x0001680000067ab9 */ /* 0x000fe40000000a00 */
[----:B------:R-:W-:-:S04]  /*08b0*/  ISETP.NE.U32.AND P0, PT, RZ, UR6, PT ;  /* 0x00000006ff007c0c */ /* 0x000fc8000bf05070 */
[----:B------:R-:W-:-:S13]  /*08c0*/  ISETP.NE.AND.EX P0, PT, RZ, UR7, PT, P0 ;  /* 0x00000007ff007c0c */ /* 0x000fda000bf05300 */
[----:B------:R-:W-:Y:S05]  /*08d0*/  @!P0 BRA `(.L_x_7) ;  /* 0x00000000001c8947 */ /* 0x000fea0003800000 */
[----:B-1----:R-:W1:Y:S02]  /*08e0*/  LDC.64 R2, c[0x0][0x5a0] ;  /* 0x00016800ff027b82 */ /* 0x002e640000000a00 */
[----:B-1----:R-:W2:Y:S02]  /*08f0*/  LDG.E.64 R2, desc[UR36][R2.64] ;  /* 0x0000002402027981 */ /* 0x002ea4000c1e1b00 */
[----:B--2---:R-:W-:-:S04]  /*0900*/  ISETP.NE.U32.AND P0, PT, R2, RZ, PT ;  /* 0x000000ff0200720c */ /* 0x004fc80003f05070 */
[----:B------:R-:W-:-:S13]  /*0910*/  ISETP.NE.AND.EX P0, PT, R3, RZ, PT, P0 ;  /* 0x000000ff0300720c */ /* 0x000fda0003f05300 */
[----:B------:R-:W-:Y:S05]  /*0920*/  @!P0 BRA `(.L_x_7) ;  /* 0x0000000000088947 */ /* 0x000fea0003800000 */
[----:B0-----:R2:W5:Y:S01]  /*0930*/  LD.E R89, desc[UR36][R2.64] ;  /* 0x0000002402597980 */ /* 0x001562000c101900 */
[----:B------:R-:W-:Y:S05]  /*0940*/  BRA `(.L_x_8) ;  /* 0x0000000000247947 */ /* 0x000fea0003800000 */
.L_x_7:
[----:B------:R-:W-:Y:S02]  /*0950*/  ULDC.64 UR6, c[0x0][0x590] ;  /* 0x0001640000067ab9 */ /* 0x000fe40000000a00 */
[----:B------:R-:W-:-:S04]  /*0960*/  ISETP.NE.U32.AND P0, PT, RZ, UR6, PT ;  /* 0x00000006ff007c0c */ /* 0x000fc8000bf05070 */
[----:B------:R-:W-:-:S13]  /*0970*/  ISETP.NE.AND.EX P0, PT, RZ, UR7, PT, P0 ;  /* 0x00000007ff007c0c */ /* 0x000fda000bf05300 */
[----:B------:R-:W-:Y:S05]  /*0980*/  @!P0 BRA `(.L_x_9) ;  /* 0x00000000000c8947 */ /* 0x000fea0003800000 */
[----:B-1----:R-:W0:Y:S02]  /*0990*/  LDC.64 R2, c[0x0][0x590] ;  /* 0x00016400ff027b82 */ /* 0x002e240000000a00 */
[----:B0-----:R0:W5:Y:S01]  /*09a0*/  LDG.E R89, desc[UR36][R2.64] ;  /* 0x0000002402597981 */ /* 0x001162000c1e1900 */
[----:B------:R-:W-:Y:S05]  /*09b0*/  BRA `(.L_x_8) ;  /* 0x0000000000087947 */ /* 0x000fea0003800000 */
.L_x_9:
[----:B------:R-:W-:Y:S02]  /*09c0*/  ULDC UR5, c[0x0][0x584] ;  /* 0x0001610000057ab9 */ /* 0x000fe40000000800 */
[----:B0-----:R-:W-:-:S07]  /*09d0*/  IMAD.U32 R89, RZ, RZ, UR5 ;  /* 0x00000005ff597e24 */ /* 0x001fce000f8e00ff */
.L_x_8:
[----:B012---:R-:W0:Y:S01]  /*09e0*/  LDC R2, c[0x0][0x65c] ;  /* 0x00019700ff027b82 */ /* 0x007e220000000800 */
[----:B------:R-:W1:Y:S01]  /*09f0*/  S2R R11, SR_CTAID.Y ;  /* 0x00000000000b7919 */ /* 0x000e620000002600 */
[----:B------:R-:W-:Y:S01]  /*0a00*/  UISETP.NE.AND UP0, UPT, UR13, 0x2, UPT ;  /* 0x000000020d00788c */ /* 0x000fe2000bf05270 */
[----:B------:R-:W-:Y:S01]  /*0a10*/  IMAD.MOV.U32 R3, RZ, RZ, RZ ;  /* 0x000000ffff037224 */ /* 0x000fe200078e00ff */
[----:B------:R-:W-:Y:S01]  /*0a20*/  ULDC UR5, c[0x0][0x28c] ;  /* 0x0000a30000057ab9 */ /* 0x000fe20000000800 */
[----:B------:R-:W-:Y:S01]  /*0a30*/  LOP3.LUT R23, R23, 0xfffffff7, RZ, 0xc0, !PT ;  /* 0xfffffff717177812 */ /* 0x000fe200078ec0ff */
[----:B------:R-:W-:Y:S02]  /*0a40*/  UIADD3 UR5, UR5, 0x1f, URZ ;  /* 0x0000001f05057890 */ /* 0x000fe4000fffe03f */
[----:B------:R-:W-:Y:S01]  /*0a50*/  PLOP3.LUT P0, PT, PT, PT, UP0, 0x80, 0x0 ;  /* 0x000000000000781c */ /* 0x000fe20003f0f008 */
[----:B------:R-:W-:Y:S01]  /*0a60*/  UMOV UR41, URZ ;  /* 0x0000003f00297c82 */ /* 0x000fe20008000000 */
[----:B------:R-:W-:Y:S01]  /*0a70*/  USHF.R.S32.HI UR8, URZ, 0x1f, UR5 ;  /* 0x0000001f3f087899 */ /* 0x000fe20008011405 */
[----:B------:R-:W-:Y:S01]  /*0a80*/  UMOV UR40, URZ ;  /* 0x0000003f00287c82 */ /* 0x000fe20008000000 */
[----:B------:R-:W-:-:S02]  /*0a90*/  ULDC.64 UR10, c[0x0][0x650] ;  /* 0x00019400000a7ab9 */ /* 0x000fc40000000a00 */
[----:B------:R-:W-:-:S04]  /*0aa0*/  ULEA.HI UR8, UR8, UR5, URZ, 0x5 ;  /* 0x0000000508087291 */ /* 0x000fc8000f8f283f */
[----:B------:R-:W-:Y:S01]  /*0ab0*/  USHF.R.S32.HI UR43, URZ, 0x5, UR8 ;  /* 0x000000053f2b7899 */ /* 0x000fe20008011408 */
[----:B0-----:R-:W-:Y:S02]  /*0ac0*/  ISETP.NE.AND P2, PT, R2, 0x1, PT ;  /* 0x000000010200780c */ /* 0x001fe40003f45270 */
[----:B------:R-:W0:Y:S11]  /*0ad0*/  S2R R2, SR_CTAID.X ;  /* 0x0000000000027919 */ /* 0x000e360000002500 */
[----:B------:R-:W0:Y:S01]  /*0ae0*/  @P2 LDC R19, c[0x0][0x10] ;  /* 0x00000400ff132b82 */ /* 0x000e220000000800 */
[----:B-1----:R-:W-:Y:S01]  /*0af0*/  @P2 IMAD.MOV.U32 R4, RZ, RZ, R11 ;  /* 0x000000ffff042224 */ /* 0x002fe200078e000b */
[----:B------:R-:W-:Y:S01]  /*0b00*/  @P2 LOP3.LUT R23, R23, 0x8, RZ, 0xfc, !PT ;  /* 0x0000000817172812 */ /* 0x000fe200078efcff */
[----:B------:R-:W-:-:S02]  /*0b10*/  @P2 IMAD.MOV.U32 R5, RZ, RZ, RZ ;  /* 0x000000ffff052224 */ /* 0x000fc400078e00ff */
[----:B------:R-:W-:-:S03]  /*0b20*/  @P2 IMAD.MOV.U32 R17, RZ, RZ, RZ ;  /* 0x000000ffff112224 */ /* 0x000fc600078e00ff */
[----:B------:R-:W1:Y:S01]  /*0b30*/  @!P2 LDC R7, c[0x0][0xc] ;  /* 0x00000300ff07ab82 */ /* 0x000e620000000800 */
[----:B------:R-:W-:Y:S01]  /*0b40*/  ULDC UR6, c[0x0][0xc] ;  /* 0x0000030000067ab9 */ /* 0x000fe20000000800 */
[----:B------:R-:W-:Y:S01]  /*0b50*/  ULDC UR7, c[0x0][0x10] ;  /* 0x0000040000077ab9 */ /* 0x000fe20000000800 */
[----:B------:R-:W-:Y:S01]  /*0b60*/  ULDC UR5, c[0x0][0x14] ;  /* 0x0000050000057ab9 */ /* 0x000fe20000000800 */
[----:B------:R-:W-:-:S04]  /*0b70*/  UIMAD.WIDE.U32 UR6, UR6, UR7, URZ ;  /* 0x00000007060672a5 */ /* 0x000fc8000f8e003f */
[----:B------:R-:W-:Y:S02]  /*0b80*/  UIMAD.WIDE.U32 UR38, UR6, UR5, URZ ;  /* 0x00000005062672a5 */ /* 0x000fe4000f8e003f */
[----:B------:R-:W-:-:S04]  /*0b90*/  UIMAD UR44, UR7, UR5, URZ ;  /* 0x00000005072c72a4 */ /* 0x000fc8000f8e023f */
[----:B------:R-:W-:Y:S01]  /*0ba0*/  UIADD3 UR44, UR39, UR44, URZ ;  /* 0x0000002c272c7290 */ /* 0x000fe2000fffe03f */
[----:B0-----:R-:W-:-:S04]  /*0bb0*/  @P2 IMAD.WIDE.U32 R18, R2, R19, R4 ;  /* 0x0000001302122225 */ /* 0x001fc800078e0004 */
[----:B------:R-:W-:Y:S02]  /*0bc0*/  @P2 IMAD.IADD R17, R19, 0x1, R17 ;  /* 0x0000000113112824 */ /* 0x000fe400078e0211 */
[----:B-1----:R-:W-:-:S04]  /*0bd0*/  @!P2 IMAD.WIDE.U32 R4, R7, R11, R2 ;  /* 0x0000000b0704a225 */ /* 0x002fc800078e0002 */
[----:B------:R-:W-:Y:S02]  /*0be0*/  @!P2 IMAD.MOV.U32 R18, RZ, RZ, R4 ;  /* 0x000000ffff12a224 */ /* 0x000fe400078e0004 */
[----:B------:R-:W-:Y:S01]  /*0bf0*/  @!P2 IMAD.MOV.U32 R17, RZ, RZ, R5 ;  /* 0x000000ffff11a224 */ /* 0x000fe200078e0005 */
[----:B------:R-:W-:Y:S06]  /*0c00*/  @P0 BRA `(.L_x_10) ;  /* 0x0000000000200947 */ /* 0x000fec0003800000 */
[----:B------:R-:W-:Y:S01]  /*0c10*/  UISETP.GE.U32.AND UP0, UPT, UR43, 0x9, UPT ;  /* 0x000000092b00788c */ /* 0x000fe2000bf06070 */
[----:B------:R-:W-:Y:S01]  /*0c20*/  IADD3 R18, P0, R18, UR38, RZ ;  /* 0x0000002612127c10 */ /* 0x000fe2000ff1e0ff */
[----:B------:R-:W-:Y:S01]  /*0c30*/  UIMAD.WIDE.U32 UR6, UR43, 0x38e38e39, URZ ;  /* 0x38e38e392b0678a5 */ /* 0x000fe2000f8e003f */
[----:B------:R-:W-:Y:S02]  /*0c40*/  UMOV UR40, URZ ;  /* 0x0000003f00287c82 */ /* 0x000fe40008000000 */
[----:B------:R-:W-:Y:S01]  /*0c50*/  IADD3.X R17, R17, UR44, RZ, P0, !PT ;  /* 0x0000002c11117c10 */ /* 0x000fe200087fe4ff */
[----:B------:R-:W-:-:S04]  /*0c60*/  USHF.R.U32.HI UR6, URZ, 0x1, UR7 ;  /* 0x000000013f067899 */ /* 0x000fc80008011607 */
[----:B------:R-:W-:Y:S02]  /*0c70*/  UIMAD UR41, UR6, -0x9, UR43 ;  /* 0xfffffff7062978a4 */ /* 0x000fe4000f8e022b */
[----:B------:R-:W-:-:S12]  /*0c80*/  @UP0 ULOP3.LUT UR40, UR6, 0x1, URZ, 0xc0, !UPT ;  /* 0x0000000106280892 */ /* 0x000fd8000f8ec03f */
.L_x_10:
[----:B------:R-:W-:Y:S01]  /*0c90*/  ISETP.GE.U32.AND P0, PT, R18, UR10, PT ;  /* 0x0000000a12007c0c */ /* 0x000fe2000bf06070 */
[----:B------:R-:W-:Y:S01]  /*0ca0*/  IMAD.MOV.U32 R19, RZ, RZ, -0x1 ;  /* 0xffffffffff137424 */ /* 0x000fe200078e00ff */
[----:B------:R-:W-:Y:S01]  /*0cb0*/  PRMT R4, RZ, 0x7610, R4 ;  /* 0x00007610ff047816 */ /* 0x000fe20000000004 */
[----:B------:R-:W-:Y:S01]  /*0cc0*/  IMAD.MOV.U32 R22, RZ, RZ, -0x1 ;  /* 0xffffffffff167424 */ /* 0x000fe200078e00ff */
[----:B------:R-:W-:Y:S01]  /*0cd0*/  ISETP.GE.U32.AND.EX P0, PT, R17, UR11, PT, P0 ;  /* 0x0000000b11007c0c */ /* 0x000fe2000bf06100 */
[----:B------:R-:W-:-:S12]  /*0ce0*/  IMAD.MOV.U32 R16, RZ, RZ, -0x1 ;  /* 0xffffffffff107424 */ /* 0x000fd800078e00ff */
[----:B------:R-:W-:Y:S05]  /*0cf0*/  @P0 BRA `(.L_x_11) ;  /* 0x00000004005c0947 */ /* 0x000fea0003800000 */
[----:B------:R-:W0:Y:S01]  /*0d00*/  LDC.64 R14, c[0x0][0x628] ;  /* 0x00018a00ff0e7b82 */ /* 0x000e220000000a00 */
[----:B------:R-:W-:Y:S02]  /*0d10*/  IMAD.MOV.U32 R4, RZ, RZ, R18 ;  /* 0x000000ffff047224 */ /* 0x000fe400078e0012 */
[----:B------:R-:W-:-:S05]  /*0d20*/  IMAD.MOV.U32 R5, RZ, RZ, R17 ;  /* 0x000000ffff057224 */ /* 0x000fca00078e0011 */
[----:B------:R-:W1:Y:S08]  /*0d30*/  LDC R10, c[0x0][0x630] ;  /* 0x00018c00ff0a7b82 */ /* 0x000e700000000800 */
[----:B------:R-:W2:Y:S01]  /*0d40*/  LDC.64 R20, c[0x0][0x620] ;  /* 0x00018800ff147b82 */ /* 0x000ea20000000a00 */
[----:B0-----:R-:W-:-:S04]  /*0d50*/  ISETP.NE.U32.AND P0, PT, R14, RZ, PT ;  /* 0x000000ff0e00720c */ /* 0x001fc80003f05070 */
[----:B------:R-:W-:-:S13]  /*0d60*/  ISETP.NE.AND.EX P0, PT, R15, RZ, PT, P0 ;  /* 0x000000ff0f00720c */ /* 0x000fda0003f05300 */
[----:B-12---:R-:W-:Y:S05]  /*0d70*/  @!P0 BRA `(.L_x_12) ;  /* 0x0000000000288947 */ /* 0x006fea0003800000 */
[----:B------:R-:W0:Y:S02]  /*0d80*/  LDC R9, c[0x0][0x634] ;  /* 0x00018d00ff097b82 */ /* 0x000e240000000800 */
[----:B0-----:R-:W-:-:S05]  /*0d90*/  IADD3 R9, P0, R18, R9, RZ ;  /* 0x0000000912097210 */ /* 0x001fca0007f1e0ff */
[----:B------:R-:W-:-:S04]  /*0da0*/  IMAD.X R13, RZ, RZ, R17, P0 ;  /* 0x000000ffff0d7224 */ /* 0x000fc800000e0611 */
[----:B------:R-:W-:-:S04]  /*0db0*/  IMAD.WIDE.U32 R4, R13, R14, RZ ;  /* 0x0000000e0d047225 */ /* 0x000fc800078e00ff */
[----:B------:R-:W-:-:S04]  /*0dc0*/  IMAD.WIDE.U32 R6, P0, R9, R15, R4 ;  /* 0x0000000f09067225 */ /* 0x000fc80007800004 */
[----:B------:R-:W-:-:S04]  /*0dd0*/  IMAD.WIDE.U32 R4, R9, R14, RZ ;  /* 0x0000000e09047225 */ /* 0x000fc800078e00ff */
[----:B------:R-:W-:Y:S01]  /*0de0*/  IMAD.X R9, RZ, RZ, RZ, P0 ;  /* 0x000000ffff097224 */ /* 0x000fe200000e06ff */
[----:B------:R-:W-:Y:S01]  /*0df0*/  IADD3 RZ, P0, R5, R6, RZ ;  /* 0x0000000605ff7210 */ /* 0x000fe20007f1e0ff */
[----:B------:R-:W-:-:S04]  /*0e00*/  IMAD.MOV.U32 R8, RZ, RZ, R7 ;  /* 0x000000ffff087224 */ /* 0x000fc800078e0007 */
[----:B------:R-:W-:-:S08]  /*0e10*/  IMAD.WIDE.U32.X R4, R13, R15, R8, P0 ;  /* 0x0000000f0d047225 */ /* 0x000fd000000e0408 */
.L_x_12:
[-CC-:B------:R-:W-:Y:S01]  /*0e20*/  SHF.R.U64 R24, R4, R10.reuse, R5.reuse ;  /* 0x0000000a04187219 */ /* 0x180fe20000001205 */
[----:B------:R-:W0:Y:S01]  /*0e30*/  LDC R8, c[0x0][0x618] ;  /* 0x00018600ff087b82 */ /* 0x000e220000000800 */
[----:B------:R-:W-:Y:S01]  /*0e40*/  SHF.R.U32.HI R4, RZ, R10, R5 ;  /* 0x0000000aff047219 */ /* 0x000fe20000011605 */
[----:B------:R-:W-:Y:S01]  /*0e50*/  ULDC UR5, c[0x0][0x150] ;  /* 0x0000540000057ab9 */ /* 0x000fe20000000800 */
[----:B------:R-:W-:Y:S01]  /*0e60*/  IADD3 R9, P0, RZ, -R24, RZ ;  /* 0x80000018ff097210 */ /* 0x000fe20007f1e0ff */
[----:B------:R-:W-:Y:S01]  /*0e70*/  IMAD.MOV.U32 R16, RZ, RZ, R18 ;  /* 0x000000ffff107224 */ /* 0x000fe200078e0012 */
[----:B------:R-:W-:-:S03]  /*0e80*/  I2FP.F32.U32 R3, R2 ;  /* 0x0000000200037245 */ /* 0x000fc60000201000 */
[----:B------:R-:W1:Y:S01]  /*0e90*/  LDC.64 R26, c[0x0][0x640] ;  /* 0x00019000ff1a7b82 */ /* 0x000e620000000a00 */
[----:B------:R-:W-:Y:S02]  /*0ea0*/  IMAD.X R13, RZ, RZ, ~R4, P0 ;  /* 0x000000ffff0d7224 */ /* 0x000fe400000e0e04 */
[----:B------:R-:W-:Y:S01]  /*0eb0*/  FMUL R3, R3, UR5 ;  /* 0x0000000503037c20 */ /* 0x000fe20008400000 */
[----:B------:R-:W-:Y:S01]  /*0ec0*/  IMAD.WIDE.U32 R4, R9, R20, R16 ;  /* 0x0000001409047225 */ /* 0x000fe200078e0010 */
[----:B------:R-:W-:-:S03]  /*0ed0*/  ULDC UR5, c[0x0][0x154] ;  /* 0x0000550000057ab9 */ /* 0x000fc60000000800 */
[----:B------:R-:W-:Y:S01]  /*0ee0*/  IMAD R6, R13, R20, RZ ;  /* 0x000000140d067224 */ /* 0x000fe200078e02ff */
[----:B------:R-:W2:Y:S01]  /*0ef0*/  LDC R10, c[0x0][0x608] ;  /* 0x00018200ff0a7b82 */ /* 0x000ea20000000800 */
[----:B------:R-:W3:Y:S02]  /*0f00*/  F2I.U32.TRUNC.NTZ R3, R3 ;  /* 0x0000000300037305 */ /* 0x000ee4000020f000 */
[----:B------:R-:W-:-:S04]  /*0f10*/  IMAD R9, R9, R21, R6 ;  /* 0x0000001509097224 */ /* 0x000fc800078e0206 */
[----:B------:R-:W-:Y:S01]  /*0f20*/  IMAD.IADD R5, R5, 0x1, R9 ;  /* 0x0000000105057824 */ /* 0x000fe200078e0209 */
[----:B------:R-:W4:Y:S01]  /*0f30*/  LDC R7, c[0x0][0x144] ;  /* 0x00005100ff077b82 */ /* 0x000f220000000800 */
[----:B------:R-:W-:-:S03]  /*0f40*/  IMAD.MOV.U32 R9, RZ, RZ, 0x1 ;  /* 0x00000001ff097424 */ /* 0x000fc600078e00ff */
[-C--:B0-----:R-:W-:Y:S02]  /*0f50*/  SHF.R.U64 R16, R4, R8.reuse, R5 ;  /* 0x0000000804107219 */ /* 0x081fe40000001205 */
[----:B------:R-:W-:Y:S02]  /*0f60*/  I2FP.F32.U32 R4, R11 ;  /* 0x0000000b00047245 */ /* 0x000fe40000201000 */
[----:B------:R-:W0:Y:S01]  /*0f70*/  LDC R20, c[0x0][0x658] ;  /* 0x00019600ff147b82 */ /* 0x000e220000000800 */
[----:B-1----:R-:W-:Y:S01]  /*0f80*/  ISETP.NE.U32.AND P0, PT, R26, RZ, PT ;  /* 0x000000ff1a00720c */ /* 0x002fe20003f05070 */
[----:B---3--:R-:W-:Y:S02]  /*0f90*/  IMAD.MOV R6, RZ, RZ, -R3 ;  /* 0x000000ffff067224 */ /* 0x008fe400078e0a03 */
[----:B------:R-:W-:Y:S01]  /*0fa0*/  FMUL R4, R4, UR5 ;  /* 0x0000000504047c20 */ /* 0x000fe20008400000 */
[----:B------:R-:W-:Y:S01]  /*0fb0*/  SHF.R.U32.HI R3, RZ, R8, R5 ;  /* 0x00000008ff037219 */ /* 0x000fe20000011605 */
[----:B------:R-:W-:Y:S01]  /*0fc0*/  IMAD.MOV.U32 R5, RZ, RZ, -0x1 ;  /* 0xffffffffff057424 */ /* 0x000fe200078e00ff */
[----:B------:R-:W-:Y:S01]  /*0fd0*/  ISETP.NE.AND.EX P0, PT, R27, RZ, PT, P0 ;  /* 0x000000ff1b00720c */ /* 0x000fe20003f05300 */
[----:B------:R1:W3:Y:S01]  /*0fe0*/  F2I.U32.TRUNC.NTZ R12, R4 ;  /* 0x00000004000c7305 */ /* 0x0002e2000020f000 */
[----:B------:R-:W1:Y:S01]  /*0ff0*/  LDC R14, c[0x0][0x148] ;  /* 0x00005200ff0e7b82 */ /* 0x000e620000000800 */
[----:B--2---:R-:W-:-:S02]  /*1000*/  SHF.R.U64 R29, R16, R10, R3 ;  /* 0x0000000a101d7219 */ /* 0x004fc40000001203 */
[----:B------:R-:W-:-:S05]  /*1010*/  SHF.R.U32.HI R3, RZ, R10, R3 ;  /* 0x0000000aff037219 */ /* 0x000fca0000011603 */
[----:B------:R-:W2:Y:S01]  /*1020*/  LDC R19, c[0x0][0x600] ;  /* 0x00018000ff137b82 */ /* 0x000ea20000000800 */
[----:B----4-:R-:W-:-:S07]  /*1030*/  IMAD R8, R7, R6, R2 ;  /* 0x0000000607087224 */ /* 0x010fce00078e0202 */
[----:B------:R-:W4:Y:S01]  /*1040*/  LDC R15, c[0x0][0x648] ;  /* 0x00019200ff0f7b82 */ /* 0x000f220000000800 */
[-C--:B0-----:R-:W-:Y:S02]  /*1050*/  SHF.L.U32 R2, R5, R20.reuse, RZ ;  /* 0x0000001405027219 */ /* 0x081fe400000006ff */
[--C-:B------:R-:W-:Y:S02]  /*1060*/  SHF.R.U64 R28, R29, R20, R3.reuse ;  /* 0x000000141d1c7219 */ /* 0x100fe40000001203 */
[----:B------:R-:W-:Y:S02]  /*1070*/  LOP3.LUT R10, RZ, R2, RZ, 0x33, !PT ;  /* 0x00000002ff0a7212 */ /* 0x000fe400078e33ff */
[-C--:B------:R-:W-:Y:S01]  /*1080*/  SHF.R.U32.HI R3, RZ, R20.reuse, R3 ;  /* 0x00000014ff037219 */ /* 0x080fe20000011603 */
[----:B------:R-:W0:Y:S01]  /*1090*/  LDC R21, c[0x0][0x638] ;  /* 0x00018e00ff157b82 */ /* 0x000e220000000800 */
[----:B------:R-:W-:Y:S01]  /*10a0*/  SHF.L.U32 R9, R9, R20, RZ ;  /* 0x0000001409097219 */ /* 0x000fe200000006ff */
[----:B------:R-:W-:-:S06]  /*10b0*/  IMAD.MOV.U32 R2, RZ, RZ, R28 ;  /* 0x000000ffff027224 */ /* 0x000fcc00078e001c */
[----:B------:R-:W0:Y:S01]  /*10c0*/  LDC R22, c[0x0][0x610] ;  /* 0x00018400ff167b82 */ /* 0x000e220000000800 */
[----:B-1-3--:R-:W-:Y:S05]  /*10d0*/  @!P0 BRA `(.L_x_13) ;  /* 0x0000000000288947 */ /* 0x00afea0003800000 */
[----:B------:R-:W1:Y:S02]  /*10e0*/  LDC R7, c[0x0][0x64c] ;  /* 0x00019300ff077b82 */ /* 0x000e640000000800 */
[----:B-1----:R-:W-:-:S05]  /*10f0*/  IADD3 R7, P0, R28, R7, RZ ;  /* 0x000000071c077210 */ /* 0x002fca0007f1e0ff */
        /* <DEDUP_REMOVED lines=8> */
.L_x_13:
[----:B----4-:R-:W-:Y:S01]  /*1180*/  SHF.R.U64 R2, R2, R15, R3 ;  /* 0x0000000f02027219 */ /* 0x010fe20000001203 */
[----:B--2---:R-:W-:Y:S01]  /*1190*/  VIADD R3, R19, 0xffffffff ;  /* 0xffffffff13037836 */ /* 0x004fe20000000000 */
[----:B------:R-:W-:Y:S01]  /*11a0*/  LOP3.LUT R10, R29, R10, RZ, 0xc0, !PT ;  /* 0x0000000a1d0a7212 */ /* 0x000fe200078ec0ff */
[----:B------:R-:W-:Y:S02]  /*11b0*/  IMAD.MOV R12, RZ, RZ, -R12 ;  /* 0x000000ffff0c7224 */ /* 0x000fe400078e0a0c */
[----:B------:R-:W-:Y:S01]  /*11c0*/  IMAD.MOV R4, RZ, RZ, -R2 ;  /* 0x000000ffff047224 */ /* 0x000fe200078e0a02 */
[----:B------:R-:W-:Y:S01]  /*11d0*/  LOP3.LUT R3, R16, R3, RZ, 0xc0, !PT ;  /* 0x0000000310037212 */ /* 0x000fe200078ec0ff */
[----:B------:R-:W-:Y:S02]  /*11e0*/  IMAD R9, R9, R2, R10 ;  /* 0x0000000209097224 */ /* 0x000fe400078e020a */
[----:B------:R-:W-:Y:S02]  /*11f0*/  @P2 IMAD R8, R14, R12, R11 ;  /* 0x0000000c0e082224 */ /* 0x000fe400078e020b */
[----:B0-----:R-:W-:-:S02]  /*1200*/  IMAD R2, R4, R21, R28 ;  /* 0x0000001504027224 */ /* 0x001fc400078e021c */
[----:B------:R-:W-:Y:S02]  /*1210*/  IMAD R8, R9, R22, R8 ;  /* 0x0000001609087224 */ /* 0x000fe400078e0208 */
[----:B------:R-:W-:Y:S02]  /*1220*/  IMAD R19, R2, R19, R3 ;  /* 0x0000001302137224 */ /* 0x000fe400078e0203 */
[----:B------:R-:W-:Y:S02]  /*1230*/  IMAD.MOV.U32 R4, RZ, RZ, 0x1 ;  /* 0x00000001ff047424 */ /* 0x000fe400078e00ff */
[----:B------:R-:W-:Y:S01]  /*1240*/  IMAD.MOV.U32 R16, RZ, RZ, R24 ;  /* 0x000000ffff107224 */ /* 0x000fe200078e0018 */
[----:B------:R-:W-:Y:S02]  /*1250*/  SEL R22, R19, R8, !P2 ;  /* 0x0000000813167207 */ /* 0x000fe40005000000 */
[----:B------:R-:W-:-:S07]  /*1260*/  SEL R19, R8, R19, !P2 ;  /* 0x0000001308137207 */ /* 0x000fce0005000000 */
.L_x_11:
[----:B------:R-:W-:Y:S05]  /*1270*/  @!P1 BRA `(.L_x_14) ;  /* 0x0000007800f49947 */ /* 0x000fea0003800000 */
[----:B------:R-:W-:-:S06]  /*1280*/  UISETP.GT.U32.AND UP0, UPT, UR12, 0x1, UPT ;  /* 0x000000010c00788c */ /* 0x000fcc000bf04070 */
[----:B------:R-:W-:-:S13]  /*1290*/  PLOP3.LUT P0, PT, PT, PT, UP0, 0x80, 0x0 ;  /* 0x000000000000781c */ /* 0x000fda0003f0f008 */
[----:B------:R-:W-:Y:S05]  /*12a0*/  @P0 EXIT ;  /* 0x000000000000094d */ /* 0x000fea0003800000 */
.L_x_15:
[----:B------:R-:W-:-:S08]  /*12b0*/  NOP ;  /* 0x0000000000007918 */ /* 0x000fd00000000000 */
[----:B------:R-:W0:Y:S02]  /*12c0*/  USETMAXREG.TRY_ALLOC.CTAPOOL UP0, 0xe8 ;  /* 0x000000e8000079c8 */ /* 0x000e240008000600 */
[----:B0-----:R-:W-:-:S13]  /*12d0*/  PLOP3.LUT P0, PT, PT, PT, UP0, 0x80, 0x0 ;  /* 0x000000000000781c */ /* 0x001fda0003f0f008 */
[----:B------:R-:W-:Y:S05]  /*12e0*/  @!P0 BRA `(.L_x_15) ;  /* 0xfffffffc00f08947 */ /* 0x000fea000383ffff */
[----:B------:R-:W-:-:S13]  /*12f0*/  LOP3.LUT P0, RZ, R4, 0xff, RZ, 0xc0, !PT ;  /* 0x000000ff04ff7812 */ /* 0x000fda000780c0ff */
[----:B------:R-:W-:Y:S05]  /*1300*/  @!P0 EXIT ;  /* 0x000000000000894d */ /* 0x000fea0003800000 */
[----:B------:R-:W-:Y:S01]  /*1310*/  SHF.R.S32.HI R0, RZ, 0x1f, R25 ;  /* 0x0000001fff007819 */ /* 0x000fe20000011419 */
[----:B------:R-:W0:Y:S01]  /*1320*/  LDC R105, c[0x0][0x658] ;  /* 0x00019600ff697b82 */ /* 0x000e220000000800 */
[----:B------:R-:W-:Y:S01]  /*1330*/  UMOV UR45, 0x400 ;  /* 0x00000400002d7882 */ /* 0x000fe20000000000 */
[----:B------:R-:W-:Y:S01]  /*1340*/  ULDC UR5, c[0x0][0x284] ;  /* 0x0000a10000057ab9 */ /* 0x000fe20000000800 */
[CC--:B------:R-:W-:Y:S01]  /*1350*/  LEA.HI R2, R0.reuse, R25.reuse, RZ, 0x5 ;  /* 0x0000001900027211 */ /* 0x0c0fe200078f28ff */
[----:B------:R-:W-:Y:S01]  /*1360*/  ULOP3.LUT UR46, UR42, 0x1, URZ, 0xfc, !UPT ;  /* 0x000000012a2e7892 */ /* 0x000fe2000f8efc3f */
[----:B------:R-:W-:Y:S01]  /*1370*/  LEA.HI R0, R0, R25, RZ, 0x2 ;  /* 0x0000001900007211 */ /* 0x000fe200078f10ff */
[----:B------:R-:W-:Y:S01]  /*1380*/  UIADD3 UR47, UR43, -0x1, URZ ;  /* 0xffffffff2b2f7890 */ /* 0x000fe2000fffe03f */
[----:B------:R-:W-:Y:S01]  /*1390*/  LOP3.LUT R4, R2, 0xffffffe0, RZ, 0xc0, !PT ;  /* 0xffffffe002047812 */ /* 0x000fe200078ec0ff */
[----:B------:R-:W1:Y:S01]  /*13a0*/  S2UR UR4, SR_CgaCtaId ;  /* 0x00000000000479c3 */ /* 0x000e620000008800 */
[--C-:B------:R-:W-:Y:S01]  /*13b0*/  SHF.R.S32.HI R90, RZ, 0x2, R0.reuse ;  /* 0x00000002ff5a7819 */ /* 0x100fe20000011400 */
[----:B------:R-:W-:Y:S01]  /*13c0*/  USHF.L.U32 UR48, UR43, 0x1, URZ ;  /* 0x000000012b307899 */ /* 0x000fe2000800063f */
[----:B------:R-:W-:Y:S01]  /*13d0*/  SHF.R.S32.HI R3, RZ, 0x1f, R0 ;  /* 0x0000001fff037819 */ /* 0x000fe20000011400 */
[----:B------:R-:W-:Y:S01]  /*13e0*/  IMAD.IADD R4, R25, 0x1, -R4 ;  /* 0x0000000119047824 */ /* 0x000fe200078e0a04 */
[----:B------:R-:W-:Y:S01]  /*13f0*/  LOP3.LUT R0, R0, 0xfffffffc, RZ, 0xc0, !PT ;  /* 0xfffffffc00007812 */ /* 0x000fe200078ec0ff */
[----:B------:R-:W-:Y:S01]  /*1400*/  USHF.L.U64.HI UR49, UR38, 0x1, UR44 ;  /* 0x0000000126317899 */ /* 0x000fe2000801022c */
[----:B------:R-:W-:Y:S01]  /*1410*/  LEA.HI R3, R3, R90, RZ, 0x3 ;  /* 0x0000005a03037211 */ /* 0x000fe200078f18ff */
[----:B------:R-:W2:Y:S01]  /*1420*/  LDC.64 R10, c[0x0][0x5c8] ;  /* 0x00017200ff0a7b82 */ /* 0x000ea20000000a00 */
[----:B------:R-:W-:Y:S01]  /*1430*/  SHF.R.S32.HI R5, RZ, 0x1f, R4 ;  /* 0x0000001fff057819 */ /* 0x000fe20000011404 */
[----:B------:R-:W-:Y:S01]  /*1440*/  IMAD.IADD R25, R25, 0x1, -R0 ;  /* 0x0000000119197824 */ /* 0x000fe200078e0a00 */
[----:B------:R-:W-:-:S02]  /*1450*/  LOP3.LUT R3, R3, 0xfffffff8, RZ, 0xc0, !PT ;  /* 0xfffffff803037812 */ /* 0x000fc400078ec0ff */
[-C--:B------:R-:W-:Y:S01]  /*1460*/  LEA.HI R6, R5, R4.reuse, RZ, 0x2 ;  /* 0x0000000405067211 */ /* 0x080fe200078f10ff */
[----:B------:R-:W-:Y:S02]  /*1470*/  IMAD.SHL.U32 R92, R25, 0x2, RZ ;  /* 0x00000002195c7824 */ /* 0x000fe400078e00ff */
[----:B------:R-:W-:Y:S01]  /*1480*/  IMAD.IADD R90, R90, 0x1, -R3 ;  /* 0x000000015a5a7824 */ /* 0x000fe200078e0a03 */
[----:B------:R-:W-:Y:S01]  /*1490*/  LOP3.LUT R9, R6, 0xfffffffc, RZ, 0xc0, !PT ;  /* 0xfffffffc06097812 */ /* 0x000fe200078ec0ff */
[----:B------:R-:W3:Y:S01]  /*14a0*/  LDC R108, c[0x0][0x600] ;  /* 0x00018000ff6c7b82 */ /* 0x000ee20000000800 */
[--C-:B------:R-:W-:Y:S02]  /*14b0*/  SHF.R.S32.HI R7, RZ, 0x2, R6.reuse ;  /* 0x00000002ff077819 */ /* 0x100fe40000011406 */
[----:B------:R-:W-:Y:S01]  /*14c0*/  SHF.R.S32.HI R8, RZ, 0x1f, R6 ;  /* 0x0000001fff087819 */ /* 0x000fe20000011406 */
[----:B------:R-:W-:Y:S01]  /*14d0*/  IMAD.IADD R9, R4, 0x1, -R9 ;  /* 0x0000000104097824 */ /* 0x000fe200078e0a09 */
[----:B------:R-:W-:Y:S01]  /*14e0*/  LEA.HI R4, R5, R4, RZ, 0x4 ;  /* 0x0000000405047211 */ /* 0x000fe200078f20ff */
[----:B-1----:R-:W-:Y:S01]  /*14f0*/  ULEA UR45, UR4, UR45, 0x18 ;  /* 0x0000002d042d7291 */ /* 0x002fe2000f8ec03f */
[----:B------:R-:W-:Y:S01]  /*1500*/  LEA.HI R8, R8, R7, RZ, 0x2 ;  /* 0x0000000708087211 */ /* 0x000fe200078f10ff */
[----:B------:R-:W1:Y:S01]  /*1510*/  LDC R110, c[0x0][0x288] ;  /* 0x0000a200ff6e7b82 */ /* 0x000e620000000800 */
[----:B------:R-:W-:Y:S01]  /*1520*/  SHF.R.S32.HI R4, RZ, 0x4, R4 ;  /* 0x00000004ff047819 */ /* 0x000fe20000011404 */
[----:B------:R-:W-:Y:S01]  /*1530*/  UIADD3 UR50, UR45, 0xa0, URZ ;  /* 0x000000a02d327890 */ /* 0x000fe2000fffe03f */
[----:B------:R-:W-:-:S02]  /*1540*/  LOP3.LUT R8, R8, 0xfffffffc, RZ, 0xc0, !PT ;  /* 0xfffffffc08087812 */ /* 0x000fc400078ec0ff */
[--C-:B------:R-:W-:Y:S01]  /*1550*/  SHF.R.S32.HI R3, RZ, 0x1f, R90.reuse ;  /* 0x0000001fff037819 */ /* 0x100fe2000001145a */
[C---:B------:R-:W-:Y:S01]  /*1560*/  IMAD.SHL.U32 R121, R4.reuse, 0x20, RZ ;  /* 0x0000002004797824 */ /* 0x040fe200078e00ff */
[----:B------:R-:W-:Y:S01]  /*1570*/  SHF.R.S32.HI R91, RZ, 0x1f, R90 ;  /* 0x0000001fff5b7819 */ /* 0x000fe2000001145a */
[----:B------:R-:W-:Y:S01]  /*1580*/  IMAD.IADD R8, R7, 0x1, -R8 ;  /* 0x0000000107087824 */ /* 0x000fe200078e0a08 */
[----:B------:R-:W-:Y:S01]  /*1590*/  LEA.HI R3, R3, R90, RZ, 0x2 ;  /* 0x0000005a03037211 */ /* 0x000fe200078f10ff */
[----:B------:R-:W-:Y:S01]  /*15a0*/  IMAD.SHL.U32 R4, R4, 0x4, RZ ;  /* 0x0000000404047824 */ /* 0x000fe200078e00ff */
[C---:B------:R-:W-:Y:S01]  /*15b0*/  LOP3.LUT R0, R121.reuse, 0x20, RZ, 0xc0, !PT ;  /* 0x0000002079007812 */ /* 0x040fe200078ec0ff */
[----:B------:R-:W-:Y:S01]  /*15c0*/  IMAD R95, R8, 0x8, R9 ;  /* 0x00000008085f7824 */ /* 0x000fe200078e0209 */
[----:B------:R-:W-:Y:S01]  /*15d0*/  LOP3.LUT P0, RZ, R121, 0x20, RZ, 0xc0, !PT ;  /* 0x0000002079ff7812 */ /* 0x000fe2000780c0ff */
[----:B------:R-:W-:Y:S01]  /*15e0*/  IMAD R9, R9, 0x8, R8 ;  /* 0x0000000809097824 */ /* 0x000fe200078e0208 */
[----:B------:R-:W-:Y:S01]  /*15f0*/  LEA.HI R0, R0, R0, RZ, 0x1d ;  /* 0x0000000000007211 */ /* 0x000fe200078fe8ff */
[----:B--2---:R-:W-:Y:S01]  /*1600*/  IMAD.SHL.U32 R107, R10, 0x8, RZ ;  /* 0x000000080a6b7824 */ /* 0x004fe200078e00ff */
[----:B------:R-:W-:Y:S01]  /*1610*/  LOP3.LUT P0, R4, R4, 0x4, RZ, 0xc0, !PT ;  /* 0x0000000404047812 */ /* 0x000fe2000780c0ff */
[----:B---3--:R-:W-:Y:S01]  /*1620*/  VIADD R108, R108, 0xffffffff ;  /* 0xffffffff6c6c7836 */ /* 0x008fe20000000000 */
[----:B------:R-:W-:Y:S01]  /*1630*/  SHF.R.S32.HI R7, RZ, 0x5, R2 ;  /* 0x00000005ff077819 */ /* 0x000fe20000011402 */
[----:B------:R-:W-:Y:S01]  /*1640*/  IMAD.IADD R95, R95, 0x1, R0 ;  /* 0x000000015f5f7824 */ /* 0x000fe200078e0200 */
[----:B------:R-:W-:Y:S01]  /*1650*/  P2R R125, PR, RZ, 0x1 ;  /* 0x00000001ff7d7803 */ /* 0x000fe20000000000 */
[----:B------:R-:W-:Y:S01]  /*1660*/  IMAD.MOV.U32 R0, RZ, RZ, -0x1 ;  /* 0xffffffffff007424 */ /* 0x000fe200078e00ff */
[----:B------:R-:W-:Y:S01]  /*1670*/  LOP3.LUT R5, R3, 0xfffffffc, RZ, 0xc0, !PT ;  /* 0xfffffffc03057812 */ /* 0x000fe200078ec0ff */
[----:B------:R-:W-:Y:S01]  /*1680*/  IMAD R2, R7, 0x40, R25 ;  /* 0x0000004007027824 */ /* 0x000fe200078e0219 */
[----:B------:R-:W-:Y:S01]  /*1690*/  LOP3.LUT P0, RZ, R3, 0x4, RZ, 0xc0, !PT ;  /* 0x0000000403ff7812 */ /* 0x000fe2000780c0ff */
[--C-:B------:R-:W-:Y:S01]  /*16a0*/  IMAD R113, R7, -0x10, -R90.reuse ;  /* 0xfffffff007717824 */ /* 0x100fe200078e0a5a */
[----:B0-----:R-:W-:Y:S01]  /*16b0*/  SHF.L.U32 R109, R0, R105, RZ ;  /* 0x00000069006d7219 */ /* 0x001fe200000006ff */
[----:B------:R-:W-:Y:S01]  /*16c0*/  VIADD R0, R111, 0xffffffff ;  /* 0xffffffff6f007836 */ /* 0x000fe20000000000 */
[----:B------:R-:W-:Y:S01]  /*16d0*/  P2R R124, PR, RZ, 0x1 ;  /* 0x00000001ff7c7803 */ /* 0x000fe20000000000 */
[----:B------:R-:W-:Y:S01]  /*16e0*/  IMAD.IADD R5, R90, 0x1, -R5 ;  /* 0x000000015a057824 */ /* 0x000fe200078e0a05 */
[----:B------:R-:W-:Y:S01]  /*16f0*/  LOP3.LUT R104, R3, 0x4, RZ, 0xc0, !PT ;  /* 0x0000000403687812 */ /* 0x000fe200078ec0ff */
[----:B------:R-:W-:Y:S01]  /*1700*/  IMAD.WIDE R90, R7, 0x10, R90 ;  /* 0x00000010075a7825 */ /* 0x000fe200078e025a */
[----:B------:R-:W-:-:S02]  /*1710*/  ISETP.NE.AND P0, PT, R0, RZ, PT ;  /* 0x000000ff0000720c */ /* 0x000fc40003f05270 */
[----:B------:R-:W-:Y:S01]  /*1720*/  SHF.L.U64.HI R106, R10, 0x3, R11 ;  /* 0x000000030a6a7819 */ /* 0x000fe2000001020b */
[----:B------:R-:W-:Y:S01]  /*1730*/  IMAD.SHL.U32 R0, R0, 0x8, RZ ;  /* 0x0000000800007824 */ /* 0x000fe200078e00ff */
[----:B------:R-:W-:Y:S01]  /*1740*/  SEL R122, RZ, 0x1, P0 ;  /* 0x00000001ff7a7807 */ /* 0x000fe20000000000 */
[----:B------:R-:W-:Y:S01]  /*1750*/  IMAD.U32 R5, R2, 0x8, R5 ;  /* 0x0000000802057824 */ /* 0x000fe200078e0005 */
[----:B------:R-:W-:Y:S01]  /*1760*/  LOP3.LUT R109, RZ, R109, RZ, 0x33, !PT ;  /* 0x0000006dff6d7212 */ /* 0x000fe200078e33ff */
[----:B------:R-:W-:Y:S01]  /*1770*/  IMAD.MOV.U32 R2, RZ, RZ, 0x1 ;  /* 0x00000001ff027424 */ /* 0x000fe200078e00ff */
[----:B------:R-:W-:Y:S01]  /*1780*/  LOP3.LUT R0, R0, 0x8, RZ, 0xc0, !PT ;  /* 0x0000000800007812 */ /* 0x000fe200078ec0ff */
[----:B------:R-:W-:Y:S01]  /*1790*/  IMAD.IADD R94, R4, 0x1, R9 ;  /* 0x00000001045e7824 */ /* 0x000fe200078e0209 */
[----:B------:R-:W-:Y:S01]  /*17a0*/  LEA R111, R111, UR50, 0x3 ;  /* 0x000000326f6f7c11 */ /* 0x000fe2000f8e18ff */
[----:B------:R-:W-:Y:S01]  /*17b0*/  IMAD.IADD R104, R104, 0x1, R5 ;  /* 0x0000000168687824 */ /* 0x000fe200078e0205 */
[----:B------:R-:W-:Y:S01]  /*17c0*/  SHF.L.U32 R105, R2, R105, RZ ;  /* 0x0000006902697219 */ /* 0x000fe200000006ff */
[----:B-1----:R-:W-:Y:S01]  /*17d0*/  IMAD R110, R25, -0x2, R110 ;  /* 0xfffffffe196e7824 */ /* 0x002fe200078e026e */
[C---:B------:R-:W-:Y:S01]  /*17e0*/  LOP3.LUT R123, R0.reuse, 0x8, RZ, 0x3c, !PT ;  /* 0x00000008007b7812 */ /* 0x040fe200078e3cff */
[----:B------:R-:W-:Y:S01]  /*17f0*/  VIADD R113, R113, UR5 ;  /* 0x0000000571717c36 */ /* 0x000fe20008000000 */
[----:B------:R-:W-:-:S02]  /*1800*/  LOP3.LUT R112, R0, 0x18, RZ, 0x3c, !PT ;  /* 0x0000001800707812 */ /* 0x000fc400078e3cff */
[----:B------:R-:W-:-:S07]  /*1810*/  SHF.R.S32.HI R93, RZ, 0x1f, R92 ;  /* 0x0000001fff5d7819 */ /* 0x000fce000001145c */
.L_x_176:
[----:B------:R-:W-:Y:S01]  /*1820*/  SHF.L.U32 R0, R122, 0x1f, RZ ;  /* 0x0000001f7a007819 */ /* 0x000fe200000006ff */
[----:B------:R-:W0:Y:S03]  /*1830*/  S2R R2, SR_TID.X ;  /* 0x0000000000027919 */ /* 0x000e260000002100 */
[----:B------:R-:W1:Y:S01]  /*1840*/  SYNCS.PHASECHK.TRANS64.TRYWAIT P0, [R111+URZ+-0x8], R0 ;  /* 0xfffff8006f0075a7 */ /* 0x000e62000800017f */
[----:B0-----:R-:W-:Y:S01]  /*1850*/  SHF.R.U32.HI R2, RZ, 0x5, R2 ;  /* 0x00000005ff027819 */ /* 0x001fe20000011602 */
[----:B-12345:R-:W-:Y:S06]  /*1860*/  @!P0 BRA `(.L_x_16) ;  /* 0x0000009400048947 */ /* 0x03efec0003800000 */
.L_x_205:
[----:B------:R-:W-:Y:S01]  /*1870*/  UIADD3 UR4, UR45, 0x200, URZ ;  /* 0x000002002d047890 */ /* 0x000fe2000fffe03f */
[----:B------:R1:W2:Y:S03]  /*1880*/  SHFL.IDX PT, R23, R2, RZ, 0x1f ;  /* 0x00001fff02177589 */ /* 0x0002a600000e0000 */
[----:B------:R-:W-:-:S06]  /*1890*/  ULOP3.LUT UP0, URZ, UR4, 0x9f, URZ, 0xc0, !UPT ;  /* 0x0000009f043f7892 */ /* 0x000fcc000f80c03f */
[----:B------:R-:W-:-:S13]  /*18a0*/  PLOP3.LUT P0, PT, PT, PT, UP0, 0x80, 0x0 ;  /* 0x000000000000781c */ /* 0x000fda0003f0f008 */
[----:B-1----:R-:W-:Y:S05]  /*18b0*/  @!P0 BRA `(.L_x_17) ;  /* 0x0000000000408947 */ /* 0x002fea0003800000 */
[----:B0-----:R-:W-:Y:S01]  /*18c0*/  MOV R0, 0x0 ;  /* 0x0000000000007802 */ /* 0x001fe20000000f00 */
[----:B------:R-:W-:Y:S01]  /*18d0*/  ULDC.64 UR4, c[0x4][0x78] ;  /* 0x01001e0000047ab9 */ /* 0x000fe20000000a00 */
[----:B------:R-:W-:Y:S01]  /*18e0*/  ULDC.64 UR6, c[0x4][0x8] ;  /* 0x0100020000067ab9 */ /* 0x000fe20000000a00 */
[----:B------:R-:W-:Y:S01]  /*18f0*/  IMAD.U32 R4, RZ, RZ, UR4 ;  /* 0x00000004ff047e24 */ /* 0x000fe2000f8e00ff */
[----:B------:R0:W1:Y:S01]  /*1900*/  LDC.64 R2, c[0x4][R0] ;  /* 0x0100000000027b82 */ /* 0x0000620000000a00 */
[----:B------:R-:W-:Y:S01]  /*1910*/  IMAD.U32 R5, RZ, RZ, UR5 ;  /* 0x00000005ff057e24 */ /* 0x000fe2000f8e00ff */
[----:B------:R-:W-:Y:S01]  /*1920*/  ULDC.64 UR4, c[0x4][0x80] ;  /* 0x0100200000047ab9 */ /* 0x000fe20000000a00 */
[----:B------:R-:W-:Y:S02]  /*1930*/  IMAD.U32 R10, RZ, RZ, UR6 ;  /* 0x00000006ff0a7e24 */ /* 0x000fe4000f8e00ff */
[----:B------:R-:W-:Y:S02]  /*1940*/  IMAD.U32 R6, RZ, RZ, UR4 ;  /* 0x00000004ff067e24 */ /* 0x000fe4000f8e00ff */
[----:B------:R-:W-:-:S02]  /*1950*/  IMAD.U32 R7, RZ, RZ, UR5 ;  /* 0x00000005ff077e24 */ /* 0x000fc4000f8e00ff */
[----:B------:R-:W-:Y:S02]  /*1960*/  IMAD.U32 R11, RZ, RZ, UR7 ;  /* 0x00000007ff0b7e24 */ /* 0x000fe4000f8e00ff */
[----:B------:R-:W-:Y:S02]  /*1970*/  IMAD.MOV.U32 R8, RZ, RZ, 0x70 ;  /* 0x00000070ff087424 */ /* 0x000fe400078e00ff */
[----:B------:R-:W-:Y:S02]  /*1980*/  IMAD.MOV.U32 R12, RZ, RZ, 0x1 ;  /* 0x00000001ff0c7424 */ /* 0x000fe400078e00ff */
[----:B0-----:R-:W-:-:S07]  /*1990*/  IMAD.MOV.U32 R13, RZ, RZ, RZ ;  /* 0x000000ffff0d7224 */ /* 0x001fce00078e00ff */
[----:B------:R-:W-:-:S07]  /*19a0*/  LEPC R20, `(.L_x_17) ;  /* 0x000000001014794e */ /* 0x000fce0000000000 */
[----:B-12--5:R-:W-:Y:S05]  /*19b0*/  CALL.ABS.NOINC R2 ;  /* 0x0000000002007343 */ /* 0x026fea0003c00000 */
.L_x_17:
[----:B------:R-:W-:-:S04]  /*19c0*/  UIADD3 UR4, UR45, 0x12200, URZ ;  /* 0x000122002d047890 */ /* 0x000fc8000fffe03f */
[----:B------:R-:W-:-:S06]  /*19d0*/  ULOP3.LUT UP0, URZ, UR4, 0x9f, URZ, 0xc0, !UPT ;  /* 0x0000009f043f7892 */ /* 0x000fcc000f80c03f */
[----:B------:R-:W-:-:S13]  /*19e0*/  PLOP3.LUT P0, PT, PT, PT, UP0, 0x80, 0x0 ;  /* 0x000000000000781c */ /* 0x000fda0003f0f008 */
[----:B------:R-:W-:Y:S05]  /*19f0*/  @!P0 BRA `(.L_x_18) ;  /* 0x00000000007c8947 */ /* 0x000fea0003800000 */
[----:B------:R-:W-:Y:S01]  /*1a00*/  MOV R2, 0x0 ;  /* 0x0000000000027802 */ /* 0x000fe20000000f00 */
[----:B------:R-:W-:Y:S01]  /*1a10*/  ULDC.64 UR4, c[0x4][0x78] ;  /* 0x01001e0000047ab9 */ /* 0x000fe20000000a00 */
[----:B------:R-:W-:Y:S01]  /*1a20*/  ULDC.64 UR6, c[0x4][0x80] ;  /* 0x0100200000067ab9 */ /* 0x000fe20000000a00 */
[----:B------:R-:W-:Y:S01]  /*1a30*/  IMAD.U32 R4, RZ, RZ, UR4 ;  /* 0x00000004ff047e24 */ /* 0x000fe2000f8e00ff */
[----:B------:R1:W3:Y:S01]  /*1a40*/  LDC.64 R14, c[0x4][R2] ;  /* 0x01000000020e7b82 */ /* 0x0002e20000000a00 */
        /* <DEDUP_REMOVED lines=8> */
[----:B-1----:R-:W-:-:S07]  /*1ad0*/  IMAD.MOV.U32 R13, RZ, RZ, RZ ;  /* 0x000000ffff0d7224 */ /* 0x002fce00078e00ff */
[----:B------:R-:W-:-:S07]  /*1ae0*/  LEPC R20, `(.L_x_19) ;  /* 0x000000001014794e */ /* 0x000fce0000000000 */
[----:B0-23-5:R-:W-:Y:S05]  /*1af0*/  CALL.ABS.NOINC R14 ;  /* 0x000000000e007343 */ /* 0x02dfea0003c00000 */
.L_x_19:
[----:B------:R-:W0:Y:S01]  /*1b00*/  LDC.64 R2, c[0x4][R2] ;  /* 0x0100000002027b82 */ /* 0x000e220000000a00 */
[----:B------:R-:W-:Y:S01]  /*1b10*/  ULDC.64 UR4, c[0x4][0x78] ;  /* 0x01001e0000047ab9 */ /* 0x000fe20000000a00 */
[----:B------:R-:W-:Y:S01]  /*1b20*/  ULDC.64 UR6, c[0x4][0x80] ;  /* 0x0100200000067ab9 */ /* 0x000fe20000000a00 */
[----:B------:R-:W-:Y:S02]  /*1b30*/  IMAD.U32 R4, RZ, RZ, UR4 ;  /* 0x00000004ff047e24 */ /* 0x000fe4000f8e00ff */
        /* <DEDUP_REMOVED lines=8> */
[----:B------:R-:W-:-:S07]  /*1bc0*/  IMAD.MOV.U32 R13, RZ, RZ, RZ ;  /* 0x000000ffff0d7224 */ /* 0x000fce00078e00ff */
[----:B------:R-:W-:-:S07]  /*1bd0*/  LEPC R20, `(.L_x_18) ;  /* 0x000000001014794e */ /* 0x000fce0000000000 */
[----:B0-----:R-:W-:Y:S05]  /*1be0*/  CALL.ABS.NOINC R2 ;  /* 0x0000000002007343 */ /* 0x001fea0003c00000 */
.L_x_18:
[----:B0-2---:R-:W-:Y:S01]  /*1bf0*/  SHF.R.S32.HI R0, RZ, 0x1f, R23 ;  /* 0x0000001fff007819 */ /* 0x005fe20000011417 */
[----:B------:R-:W-:Y:S01]  /*1c00*/  IMAD.U32 R2, RZ, RZ, UR46 ;  /* 0x0000002eff027e24 */ /* 0x000fe2000f8e00ff */
[----:B------:R-:W-:Y:S01]  /*1c10*/  UMOV UR4, 0xffffffff ;  /* 0xffffffff00047882 */ /* 0x000fe20000000000 */
[----:B------:R-:W-:Y:S01]  /*1c20*/  IMAD.MOV.U32 R27, RZ, RZ, -0x650a62f0 ;  /* 0x9af59d10ff1b7424 */ /* 0x000fe200078e00ff */
[----:B------:R-:W-:Y:S01]  /*1c30*/  LEA.HI R0, R0, R23, RZ, 0x2 ;  /* 0x0000001700007211 */ /* 0x000fe200078f10ff */
[----:B------:R-:W-:Y:S01]  /*1c40*/  IMAD.MOV.U32 R25, RZ, RZ, 0x8d10d10 ;  /* 0x08d10d10ff197424 */ /* 0x000fe200078e00ff */
[----:B------:R-:W-:Y:S02]  /*1c50*/  ISETP.NE.AND P0, PT, R2, 0x3, PT ;  /* 0x000000030200780c */ /* 0x000fe40003f05270 */
[----:B------:R-:W-:-:S05]  /*1c60*/  LOP3.LUT R0, R0, 0xfffffffc, RZ, 0xc0, !PT ;  /* 0xfffffffc00007812 */ /* 0x000fca00078ec0ff */
[----:B------:R-:W-:-:S04]  /*1c70*/  IMAD.IADD R0, R23, 0x1, -R0 ;  /* 0x0000000117007824 */ /* 0x000fc800078e0a00 */
[----:B------:R-:W-:Y:S01]  /*1c80*/  IMAD R0, R0, 0xc, RZ ;  /* 0x0000000c00007824 */ /* 0x000fe200078e02ff */
[----:B------:R-:W-:Y:S06]  /*1c90*/  BRA.DIV UR4, `(.L_x_20) ;  /* 0x00000092040c7947 */ /* 0x000fec000b800000 */
.L_x_207:
[-C--:B------:R-:W-:Y:S02]  /*1ca0*/  SHF.R.U64 R27, R27, R0.reuse, 0xdd3f ;  /* 0x0000dd3f1b1b7419 */ /* 0x080fe40000001200 */
[----:B------:R-:W-:Y:S01]  /*1cb0*/  SHF.R.U64 R25, R25, R0, 0xb08b ;  /* 0x0000b08b19197419 */ /* 0x000fe20000001200 */
[----:B------:R-:W-:Y:S06]  /*1cc0*/  @!P0 BRA `(.L_x_21) ;  /* 0x0000000000048947 */ /* 0x000fec0003800000 */
[----:B------:R-:W-:Y:S01]  /*1cd0*/  BPT.TRAP 0x1 ;  /* 0x000000040000795c */ /* 0x000fe20000300000 */
.L_x_21:
[----:B------:R-:W-:Y:S02]  /*1ce0*/  IMAD.U32 R3, RZ, RZ, UR41 ;  /* 0x00000029ff037e24 */ /* 0x000fe4000f8e00ff */
[----:B------:R-:W-:-:S03]  /*1cf0*/  IMAD.U32 R0, RZ, RZ, UR40 ;  /* 0x00000028ff007e24 */ /* 0x000fc6000f8e00ff */
[----:B------:R-:W-:Y:S02]  /*1d00*/  LEA R3, R3, UR45, 0x3 ;  /* 0x0000002d03037c11 */ /* 0x000fe4000f8e18ff */
[----:B------:R-:W-:-:S04]  /*1d10*/  SHF.L.U32 R0, R0, 0x1f, RZ ;  /* 0x0000001f00007819 */ /* 0x000fc800000006ff */
[----:B------:R0:W1:Y:S01]  /*1d20*/  SYNCS.PHASECHK.TRANS64.TRYWAIT P1, [R3+URZ], R0 ;  /* 0x00000000030075a7 */ /* 0x000062000802017f */
[----:B------:R-:W-:Y:S05]  /*1d30*/  @!P0 BRA `(.L_x_22) ;  /* 0x0000000000048947 */ /* 0x000fea0003800000 */
[----:B------:R-:W-:Y:S01]  /*1d40*/  BPT.TRAP 0x1 ;  /* 0x000000040000795c */ /* 0x000fe20000300000 */
.L_x_22:
[----:B-1----:R-:W-:Y:S05]  /*1d50*/  @P1 BRA `(.L_x_23) ;  /* 0x0000000000081947 */ /* 0x002fea0003800000 */
[----:B------:R-:W1:Y:S02]  /*1d60*/  SYNCS.PHASECHK.TRANS64.TRYWAIT P1, [R3+URZ], R0 ;  /* 0x00000000030075a7 */ /* 0x000e64000802017f */
[----:B-1----:R-:W-:Y:S05]  /*1d70*/  @!P1 BRA `(.L_x_24) ;  /* 0x0000008c00f09947 */ /* 0x002fea0003800000 */
.L_x_23:
[----:B------:R-:W-:-:S04]  /*1d80*/  UIADD3 UR4, UR41, 0x1, URZ ;  /* 0x0000000129047890 */ /* 0x000fc8000fffe03f */
[----:B------:R-:W-:Y:S02]  /*1d90*/  UISETP.NE.AND UP0, UPT, UR4, 0x9, UPT ;  /* 0x000000090400788c */ /* 0x000fe4000bf05270 */
[----:B------:R-:W-:Y:S02]  /*1da0*/  IMAD.U32 R20, RZ, RZ, UR4 ;  /* 0x00000004ff147e24 */ /* 0x000fe4000f8e00ff */
[----:B------:R-:W-:Y:S02]  /*1db0*/  USEL UR4, URZ, 0x1, UP0 ;  /* 0x000000013f047887 */ /* 0x000fe40008000000 */
[----:B------:R-:W-:Y:S02]  /*1dc0*/  PLOP3.LUT P1, PT, PT, PT, UP0, 0x80, 0x0 ;  /* 0x000000000000781c */ /* 0x000fe40003f2f008 */
[----:B------:R-:W-:Y:S02]  /*1dd0*/  ULOP3.LUT UR4, UR40, UR4, URZ, 0x3c, !UPT ;  /* 0x0000000428047292 */ /* 0x000fe4000f8e3c3f */
[----:B------:R-:W-:-:S04]  /*1de0*/  SEL R20, R20, RZ, P1 ;  /* 0x000000ff14147207 */ /* 0x000fc80000800000 */
[----:B------:R-:W-:Y:S01]  /*1df0*/  IMAD.U32 R129, RZ, RZ, UR4 ;  /* 0x00000004ff817e24 */ /* 0x000fe2000f8e00ff */
[----:B------:R-:W-:Y:S06]  /*1e00*/  @!P0 BRA `(.L_x_25) ;  /* 0x0000000000048947 */ /* 0x000fec0003800000 */
[----:B------:R-:W-:Y:S01]  /*1e10*/  BPT.TRAP 0x1 ;  /* 0x000000040000795c */ /* 0x000fe20000300000 */
.L_x_25:
[----:B------:R-:W-:Y:S01]  /*1e20*/  LOP3.LUT R2, R25, 0x7, RZ, 0xc0, !PT ;  /* 0x0000000719027812 */ /* 0x000fe200078ec0ff */
[----:B------:R-:W-:Y:S01]  /*1e30*/  IMAD.U32 R9, RZ, RZ, UR41 ;  /* 0x00000029ff097e24 */ /* 0x000fe2000f8e00ff */
[C---:B01----:R-:W-:Y:S01]  /*1e40*/  LOP3.LUT R3, R27.reuse, 0x7, RZ, 0xc0, !PT ;  /* 0x000000071b037812 */ /* 0x043fe200078ec0ff */
[----:B------:R-:W-:Y:S01]  /*1e50*/  IMAD.SHL.U32 R6, R27, 0x100, RZ ;  /* 0x000001001b067824 */ /* 0x000fe200078e00ff */
[----:B------:R-:W-:Y:S01]  /*1e60*/  ISETP.NE.AND P2, PT, R124, RZ, PT ;  /* 0x000000ff7c00720c */ /* 0x000fe20003f45270 */
[----:B------:R-:W-:Y:S01]  /*1e70*/  IMAD R0, R9, 0x800, R104 ;  /* 0x0000080009007824 */ /* 0x000fe200078e0268 */
[CC--:B------:R-:W-:Y:S01]  /*1e80*/  ISETP.NE.AND P1, PT, R3.reuse, R2.reuse, PT ;  /* 0x000000020300720c */ /* 0x0c0fe20003f25270 */
[----:B------:R-:W-:Y:S01]  /*1e90*/  VIADD R5, R3, 0x1 ;  /* 0x0000000103057836 */ /* 0x000fe20000000000 */
[----:B------:R-:W-:Y:S01]  /*1ea0*/  LOP3.LUT R6, R6, 0x700, RZ, 0xc0, !PT ;  /* 0x0000070006067812 */ /* 0x000fe200078ec0ff */
[----:B------:R-:W-:Y:S01]  /*1eb0*/  IMAD.SHL.U32 R7, R25, 0x40, RZ ;  /* 0x0000004019077824 */ /* 0x000fe200078e00ff */
[----:B------:R-:W-:Y:S01]  /*1ec0*/  LEA R127, R0, UR45, 0x2 ;  /* 0x0000002d007f7c11 */ /* 0x000fe2000f8e10ff */
[----:B------:R-:W-:Y:S01]  /*1ed0*/  UIADD3 UR4, UR45, 0x12200, URZ ;  /* 0x000122002d047890 */ /* 0x000fe2000fffe03f */
[----:B------:R-:W-:Y:S01]  /*1ee0*/  SEL R4, R5, R2, !P1 ;  /* 0x0000000205047207 */ /* 0x000fe20004800000 */
[----:B------:R-:W-:Y:S01]  /*1ef0*/  IMAD R24, R9, 0x1000, R95 ;  /* 0x0000100009187824 */ /* 0x000fe200078e025f */
[----:B------:R-:W-:Y:S01]  /*1f00*/  LOP3.LUT R7, R7, 0x1c0, RZ, 0xc0, !PT ;  /* 0x000001c007077812 */ /* 0x000fe200078ec0ff */
[C---:B------:R-:W-:Y:S01]  /*1f10*/  VIADD R0, R127.reuse, 0x200 ;  /* 0x000002007f007836 */ /* 0x040fe20000000000 */
[----:B------:R-:W-:Y:S01]  /*1f20*/  LEA R126, R20, UR45, 0x3 ;  /* 0x0000002d147e7c11 */ /* 0x000fe2000f8e18ff */
[----:B------:R-:W-:Y:S01]  /*1f30*/  VIADD R128, R127, 0x290 ;  /* 0x000002907f807836 */ /* 0x000fe20000000000 */
[----:B------:R-:W-:Y:S01]  /*1f40*/  SHF.L.U32 R131, R129, 0x1f, RZ ;  /* 0x0000001f81837819 */ /* 0x000fe200000006ff */
[----:B------:R-:W-:-:S02]  /*1f50*/  @!P1 VIADD R3, R2, 0x1 ;  /* 0x0000000102039836 */ /* 0x000fc40000000000 */
[----:B------:R-:W-:Y:S01]  /*1f60*/  IMAD.IADD R115, R6, 0x1, R7 ;  /* 0x0000000106737824 */ /* 0x000fe200078e0207 */
[----:B------:R0:W1:Y:S01]  /*1f70*/  SYNCS.PHASECHK.TRANS64.TRYWAIT P1, [R126+URZ], R131 ;  /* 0x000000837e0075a7 */ /* 0x000062000802017f */
[----:B------:R-:W-:Y:S01]  /*1f80*/  IMAD R4, R4, 0x4, R3 ;  /* 0x0000000404047824 */ /* 0x000fe200078e0203 */
[----:B------:R0:W2:Y:S01]  /*1f90*/  LDS R96, [R127+0x200] ;  /* 0x000200007f607984 */ /* 0x0000a20000000800 */
[----:B------:R-:W-:Y:S01]  /*1fa0*/  @P2 VIADD R128, R0, 0x70 ;  /* 0x0000007000802836 */ /* 0x000fe20000000000 */
[----:B------:R-:W-:Y:S01]  /*1fb0*/  LOP3.LUT P2, RZ, R121, 0x20, RZ, 0xc0, !PT ;  /* 0x0000002079ff7812 */ /* 0x000fe2000784c0ff */
[----:B------:R-:W-:Y:S01]  /*1fc0*/  IMAD.SHL.U32 R117, R4, 0x40, RZ ;  /* 0x0000004004757824 */ /* 0x000fe200078e00ff */
[----:B------:R0:W3:Y:S01]  /*1fd0*/  LDS R97, [R127+0x600] ;  /* 0x000600007f617984 */ /* 0x0000e20000000800 */
[----:B------:R-:W-:Y:S02]  /*1fe0*/  IMAD.MOV.U32 R116, RZ, RZ, 0x10 ;  /* 0x00000010ff747424 */ /* 0x000fe400078e00ff */
[----:B------:R-:W-:Y:S01]  /*1ff0*/  IMAD.IADD R3, R24, 0x1, R115 ;  /* 0x0000000118037824 */ /* 0x000fe200078e0273 */
[----:B------:R0:W4:Y:S01]  /*2000*/  LDS R98, [R128] ;  /* 0x0000000080627984 */ /* 0x0001220000000800 */
[----:B------:R-:W-:Y:S01]  /*2010*/  IMAD.U32 R114, RZ, RZ, UR4 ;  /* 0x00000004ff727e24 */ /* 0x000fe2000f8e00ff */
[----:B------:R-:W-:Y:S01]  /*2020*/  SEL R116, R116, 0xfffffff0, !P2 ;  /* 0xfffffff074747807 */ /* 0x000fe20005000000 */
[----:B------:R-:W-:Y:S01]  /*2030*/  IMAD.IADD R5, R24, 0x1, R117 ;  /* 0x0000000118057824 */ /* 0x000fe200078e0275 */
[C---:B------:R-:W-:Y:S01]  /*2040*/  LEA R13, R3.reuse, UR45, 0x2 ;  /* 0x0000002d030d7c11 */ /* 0x040fe2000f8e10ff */
[--C-:B------:R-:W-:Y:S01]  /*2050*/  IMAD R3, R3, 0x4, R114.reuse ;  /* 0x0000000403037824 */ /* 0x100fe200078e0272 */
[----:B------:R0:W0:Y:S01]  /*2060*/  LDS R99, [R128+0x400] ;  /* 0x0004000080637984 */ /* 0x0000220000000800 */
[C---:B------:R-:W-:Y:S01]  /*2070*/  IMAD R7, R5.reuse, 0x4, R114 ;  /* 0x0000000405077824 */ /* 0x040fe200078e0272 */
[----:B------:R-:W-:Y:S01]  /*2080*/  LEA R14, R5, UR45, 0x2 ;  /* 0x0000002d050e7c11 */ /* 0x000fe2000f8e10ff */
[----:B------:R-:W-:Y:S01]  /*2090*/  IMAD.IADD R2, R3, 0x1, R116 ;  /* 0x0000000103027824 */ /* 0x000fe200078e0274 */
[----:B------:R0:W0:Y:S01]  /*20a0*/  LDS R0, [R13+0x12200] ;  /* 0x012200000d007984 */ /* 0x0000220000000800 */
[----:B------:R-:W-:Y:S01]  /*20b0*/  IMAD.IADD R5, R116, 0x1, R7 ;  /* 0x0000000174057824 */ /* 0x000fe200078e0207 */
[----:B------:R-:W-:Y:S01]  /*20c0*/  UMOV UR4, 0xffffffff ;  /* 0xffffffff00047882 */ /* 0x000fe20000000000 */
[----:B------:R-:W-:Y:S01]  /*20d0*/  ISETP.NE.AND P2, PT, RZ, UR47, PT ;  /* 0x0000002fff007c0c */ /* 0x000fe2000bf45270 */
[----:B------:R0:W0:Y:S01]  /*20e0*/  LDS R3, [R2] ;  /* 0x0000000002037984 */ /* 0x0000220000000800 */
[----:B------:R-:W-:-:S03]  /*20f0*/  IMAD R26, R9, 0x1000, R94 ;  /* 0x00001000091a7824 */ /* 0x000fc600078e025e */
[----:B------:R0:W0:Y:S04]  /*2100*/  LDS R4, [R14+0x12200] ;  /* 0x012200000e047984 */ /* 0x0000280000000800 */
[----:B------:R0:W0:Y:S01]  /*2110*/  LDS R6, [R5] ;  /* 0x0000000005067984 */ /* 0x0000220000000800 */
[----:B------:R-:W-:Y:S05]  /*2120*/  BRA.DIV UR4, `(.L_x_26) ;  /* 0x0000008e04187947 */ /* 0x000fea000b800000 */
[----:B------:R-:W-:Y:S01]  /*2130*/  IMAD.MOV.U32 R118, RZ, RZ, 0x90 ;  /* 0x00000090ff767424 */ /* 0x000fe200078e00ff */
[----:B------:R-:W-:Y:S01]  /*2140*/  ISETP.NE.AND P3, PT, R125, RZ, PT ;  /* 0x000000ff7d00720c */ /* 0x000fe20003f65270 */
[C---:B------:R-:W-:Y:S01]  /*2150*/  IMAD.IADD R21, R26.reuse, 0x1, R115 ;  /* 0x000000011a157824 */ /* 0x040fe200078e0273 */
[----:B------:R-:W-:Y:S01]  /*2160*/  NOP ;  /* 0x0000000000007918 */ /* 0x000fe20000000000 */
[----:B------:R-:W-:Y:S01]  /*2170*/  IMAD.IADD R23, R26, 0x1, R117 ;  /* 0x000000011a177824 */ /* 0x000fe200078e0275 */
[----:B------:R-:W-:Y:S01]  /*2180*/  SEL R118, R118, 0x70, !P3 ;  /* 0x0000007076767807 */ /* 0x000fe20005800000 */
[C-C-:B------:R-:W-:Y:S01]  /*2190*/  IMAD R7, R21.reuse, 0x4, R114.reuse ;  /* 0x0000000415077824 */ /* 0x140fe200078e0272 */
[----:B------:R-:W-:Y:S01]  /*21a0*/  LEA R21, R21, UR45, 0x2 ;  /* 0x0000002d15157c11 */ /* 0x000fe2000f8e10ff */
[C---:B------:R-:W-:Y:S01]  /*21b0*/  IMAD R9, R23.reuse, 0x4, R114 ;  /* 0x0000000417097824 */ /* 0x040fe200078e0272 */
[----:B------:R-:W-:Y:S01]  /*21c0*/  LEA R23, R23, UR45, 0x2 ;  /* 0x0000002d17177c11 */ /* 0x000fe2000f8e10ff */
[----:B------:R-:W-:-:S02]  /*21d0*/  IMAD.IADD R8, R7, 0x1, R118 ;  /* 0x0000000107087824 */ /* 0x000fc400078e0276 */
[----:B------:R-:W-:Y:S01]  /*21e0*/  IMAD.IADD R7, R118, 0x1, R9 ;  /* 0x0000000176077824 */ /* 0x000fe200078e0209 */
[----:B0-----:R-:W-:Y:S04]  /*21f0*/  STS [R21+0x12200], R0 ;  /* 0x0122000015007388 */ /* 0x001fe80000000800 */
[----:B------:R-:W-:Y:S04]  /*2200*/  STS [R8], R3 ;  /* 0x0000000308007388 */ /* 0x000fe80000000800 */
[----:B------:R-:W-:Y:S04]  /*2210*/  STS [R23+0x12200], R4 ;  /* 0x0122000417007388 */ /* 0x000fe80000000800 */
[----:B------:R-:W-:Y:S04]  /*2220*/  STS [R7], R6 ;  /* 0x0000000607007388 */ /* 0x000fe80000000800 */
[----:B------:R-:W0:Y:S04]  /*2230*/  LDS R9, [R13+0x13200] ;  /* 0x013200000d097984 */ /* 0x000e280000000800 */
[----:B------:R-:W1:Y:S04]  /*2240*/  LDS R11, [R2+0x1000] ;  /* 0x00100000020b7984 */ /* 0x000e680000000800 */
[----:B------:R-:W2:Y:S04]  /*2250*/  LDS R10, [R14+0x13200] ;  /* 0x013200000e0a7984 */ /* 0x000ea80000000800 */
[----:B------:R-:W3:Y:S01]  /*2260*/  LDS R12, [R5+0x1000] ;  /* 0x00100000050c7984 */ /* 0x000ee20000000800 */
[----:B------:R-:W-:-:S03]  /*2270*/  NOP ;  /* 0x0000000000007918 */ /* 0x000fc60000000000 */
[----:B0-----:R-:W-:Y:S04]  /*2280*/  STS [R21+0x13200], R9 ;  /* 0x0132000915007388 */ /* 0x001fe80000000800 */
[----:B-1----:R-:W-:Y:S04]  /*2290*/  STS [R8+0x1000], R11 ;  /* 0x0010000b08007388 */ /* 0x002fe80000000800 */
[----:B--2---:R-:W-:Y:S04]  /*22a0*/  STS [R23+0x13200], R10 ;  /* 0x0132000a17007388 */ /* 0x004fe80000000800 */
[----:B---3--:R-:W-:Y:S04]  /*22b0*/  STS [R7+0x1000], R12 ;  /* 0x0010000c07007388 */ /* 0x008fe80000000800 */
[----:B------:R-:W0:Y:S04]  /*22c0*/  LDS R0, [R13+0x14200] ;  /* 0x014200000d007984 */ /* 0x000e280000000800 */
[----:B------:R-:W1:Y:S04]  /*22d0*/  LDS R3, [R2+0x2000] ;  /* 0x0020000002037984 */ /* 0x000e680000000800 */
[----:B------:R-:W2:Y:S04]  /*22e0*/  LDS R4, [R14+0x14200] ;  /* 0x014200000e047984 */ /* 0x000ea80000000800 */
[----:B------:R-:W3:Y:S01]  /*22f0*/  LDS R6, [R5+0x2000] ;  /* 0x0020000005067984 */ /* 0x000ee20000000800 */
[----:B------:R-:W-:-:S03]  /*2300*/  NOP ;  /* 0x0000000000007918 */ /* 0x000fc60000000000 */
[----:B0-----:R0:W-:Y:S04]  /*2310*/  STS [R21+0x14200], R0 ;  /* 0x0142000015007388 */ /* 0x0011e80000000800 */
[----:B-1----:R0:W-:Y:S04]  /*2320*/  STS [R8+0x2000], R3 ;  /* 0x0020000308007388 */ /* 0x0021e80000000800 */
[----:B--2---:R0:W-:Y:S04]  /*2330*/  STS [R23+0x14200], R4 ;  /* 0x0142000417007388 */ /* 0x0041e80000000800 */
[----:B---3--:R0:W-:Y:S04]  /*2340*/  STS [R7+0x2000], R6 ;  /* 0x0020000607007388 */ /* 0x0081e80000000800 */
[----:B------:R0:W1:Y:S04]  /*2350*/  LDS R10, [R13+0x15200] ;  /* 0x015200000d0a7984 */ /* 0x0000680000000800 */
[----:B------:R0:W2:Y:S04]  /*2360*/  LDS R9, [R2+0x3000] ;  /* 0x0030000002097984 */ /* 0x0000a80000000800 */
[----:B------:R0:W3:Y:S04]  /*2370*/  LDS R12, [R14+0x15200] ;  /* 0x015200000e0c7984 */ /* 0x0000e80000000800 */
[----:B------:R0:W0:Y:S01]  /*2380*/  LDS R28, [R5+0x3000] ;  /* 0x00300000051c7984 */ /* 0x0000220000000800 */
[----:B------:R-:W-:Y:S01]  /*2390*/  NOP ;  /* 0x0000000000007918 */ /* 0x000fe20000000000 */
.L_x_213:
[----:B-1----:R-:W-:Y:S04]  /*23a0*/  STS [R21+0x15200], R10 ;  /* 0x0152000a15007388 */ /* 0x002fe80000000800 */
[----:B--2---:R-:W-:Y:S04]  /*23b0*/  STS [R8+0x3000], R9 ;  /* 0x0030000908007388 */ /* 0x004fe80000000800 */
[----:B---3--:R-:W-:Y:S04]  /*23c0*/  STS [R23+0x15200], R12 ;  /* 0x0152000c17007388 */ /* 0x008fe80000000800 */
[----:B0-----:R0:W-:Y:S04]  /*23d0*/  STS [R7+0x3000], R28 ;  /* 0x0030001c07007388 */ /* 0x0011e80000000800 */
[----:B------:R-:W-:Y:S04]  /*23e0*/  LDS R100, [R127+0x300] ;  /* 0x000300007f647984 */ /* 0x000fe80000000800 */
[----:B------:R-:W-:Y:S04]  /*23f0*/  LDS R101, [R127+0x700] ;  /* 0x000700007f657984 */ /* 0x000fe80000000800 */
[----:B------:R-:W-:Y:S04]  /*2400*/  LDS R102, [R128+0x100] ;  /* 0x0001000080667984 */ /* 0x000fe80000000800 */
[----:B------:R-:W-:Y:S01]  /*2410*/  LDS R103, [R128+0x500] ;  /* 0x0005000080677984 */ /* 0x000fe20000000800 */
[----:B------:R-:W-:Y:S01]  /*2420*/  @!PT LDS RZ, [RZ] ;  /* 0x00000000fffff984 */ /* 0x000fe20000000800 */
[----:B------:R-:W-:Y:S01]  /*2430*/  @!PT LDS RZ, [RZ] ;  /* 0x00000000fffff984 */ /* 0x000fe20000000800 */
[----:B------:R-:W-:Y:S01]  /*2440*/  @!PT LDS RZ, [RZ] ;  /* 0x00000000fffff984 */ /* 0x000fe20000000800 */
[----:B------:R-:W-:Y:S01]  /*2450*/  @!PT LDS RZ, [RZ] ;  /* 0x00000000fffff984 */ /* 0x000fe20000000800 */
[----:B------:R1:W-:Y:S06]  /*2460*/  MEMBAR.ALL.CTA ;  /* 0x0000000000007992 */ /* 0x0003ec0000008000 */
[----:B-1----:R-:W1:Y:S01]  /*2470*/  FENCE.VIEW.ASYNC.S ;  /* 0x00000000000073c6 */ /* 0x002e620000000000 */
[----:B------:R-:W-:Y:S05]  /*2480*/  WARPSYNC.ALL ;  /* 0x0000000000007948 */ /* 0x000fea0003800000 */
[----:B------:R-:W-:Y:S01]  /*2490*/  SHF.R.U32.HI R0, RZ, 0x3, R27 ;  /* 0x00000003ff007819 */ /* 0x000fe2000001161b */
[----:B-1----:R-:W-:Y:S01]  /*24a0*/  BAR.SYNC.DEFER_BLOCKING 0x2, 0x80 ;  /* 0x0082000000007b1d */ /* 0x002fe20000010000 */
[----:B------:R-:W-:-:S02]  /*24b0*/  SHF.R.U32.HI R2, RZ, 0x3, R25 ;  /* 0x00000003ff027819 */ /* 0x000fc40000011619 */
[----:B------:R-:W-:Y:S02]  /*24c0*/  LOP3.LUT R0, R0, 0x7, RZ, 0xc0, !PT ;  /* 0x0000000700007812 */ /* 0x000fe400078ec0ff */
[----:B------:R-:W-:Y:S01]  /*24d0*/  LOP3.LUT R3, R2, 0x7, RZ, 0xc0, !PT ;  /* 0x0000000702037812 */ /* 0x000fe200078ec0ff */
[----:B------:R-:W-:Y:S01]  /*24e0*/  UMOV UR7, 0xc0000040 ;  /* 0xc000004000077882 */ /* 0x000fe20000000000 */
[----:B------:R-:W-:Y:S01]  /*24f0*/  R2UR UR4, R114 ;  /* 0x00000000720472ca */ /* 0x000fe200000e0000 */
[C---:B------:R-:W-:Y:S01]  /*2500*/  VIADD R2, R0.reuse, 0x1 ;  /* 0x0000000100027836 */ /* 0x040fe20000000000 */
[----:B------:R-:W-:-:S04]  /*2510*/  ISETP.NE.AND P3, PT, R0, R3, PT ;  /* 0x000000030000720c */ /* 0x000fc80003f65270 */
[----:B------:R-:W-:Y:S01]  /*2520*/  SEL R5, R2, R3, !P3 ;  /* 0x0000000302057207 */ /* 0x000fe20005800000 */
[----:B------:R-:W-:-:S05]  /*2530*/  IMAD.SHL.U32 R2, R27, 0x20, RZ ;  /* 0x000000201b027824 */ /* 0x000fca00078e00ff */
[----:B------:R-:W-:Y:S01]  /*2540*/  LOP3.LUT R2, R2, 0x700, RZ, 0xc0, !PT ;  /* 0x0000070002027812 */ /* 0x000fe200078ec0ff */
[----:B------:R-:W-:Y:S02]  /*2550*/  USHF.R.U32.HI UR4, URZ, 0x4, UR4 ;  /* 0x000000043f047899 */ /* 0x000fe40008011604 */
[----:B------:R-:W-:Y:S02]  /*2560*/  @!P3 VIADD R0, R3, 0x1 ;  /* 0x000000010300b836 */ /* 0x000fe40000000000 */
[----:B------:R-:W-:Y:S01]  /*2570*/  IMAD.SHL.U32 R3, R25, 0x8, RZ ;  /* 0x0000000819037824 */ /* 0x000fe200078e00ff */
[----:B------:R-:W-:Y:S01]  /*2580*/  ULOP3.LUT UR4, UR4, 0x3fff, URZ, 0xc0, !UPT ;  /* 0x00003fff04047892 */ /* 0x000fe2000f8ec03f */
[----:B------:R-:W-:-:S03]  /*2590*/  IMAD R5, R5, 0x4, R0 ;  /* 0x0000000405057824 */ /* 0x000fc600078e0200 */
[----:B------:R-:W-:Y:S01]  /*25a0*/  LOP3.LUT R3, R3, 0x1c0, RZ, 0xc0, !PT ;  /* 0x000001c003037812 */ /* 0x000fe200078ec0ff */
[----:B------:R-:W-:Y:S01]  /*25b0*/  IMAD.SHL.U32 R120, R5, 0x40, RZ ;  /* 0x0000004005787824 */ /* 0x000fe200078e00ff */
[----:B------:R-:W-:-:S03]  /*25c0*/  ULOP3.LUT UR8, UR4, 0x10000, URZ, 0xfc, !UPT ;  /* 0x0001000004087892 */ /* 0x000fc6000f8efc3f */
[----:B------:R-:W-:Y:S01]  /*25d0*/  IMAD.IADD R119, R2, 0x1, R3 ;  /* 0x0000000102777824 */ /* 0x000fe200078e0203 */
[----:B------:R-:W-:Y:S01]  /*25e0*/  ULEA UR4, UR41, UR8, 0xa ;  /* 0x0000000829047291 */ /* 0x000fe2000f8e503f */
[C---:B0-----:R-:W-:Y:S02]  /*25f0*/  IMAD.IADD R7, R24.reuse, 0x1, R120 ;  /* 0x0000000118077824 */ /* 0x041fe400078e0278 */
[----:B------:R-:W-:Y:S02]  /*2600*/  IMAD.IADD R3, R24, 0x1, R119 ;  /* 0x0000000118037824 */ /* 0x000fe400078e0277 */
[C-C-:B------:R-:W-:Y:S01]  /*2610*/  IMAD R9, R7.reuse, 0x4, R114.reuse ;  /* 0x0000000407097824 */ /* 0x140fe200078e0272 */
[----:B------:R-:W-:Y:S01]  /*2620*/  LEA R14, R7, UR45, 0x2 ;  /* 0x0000002d070e7c11 */ /* 0x000fe2000f8e10ff */
[C---:B------:R-:W-:Y:S01]  /*2630*/  IMAD R5, R3.reuse, 0x4, R114 ;  /* 0x0000000403057824 */ /* 0x040fe200078e0272 */
[----:B------:R-:W-:Y:S01]  /*2640*/  LEA R12, R3, UR45, 0x2 ;  /* 0x0000002d030c7c11 */ /* 0x000fe2000f8e10ff */
[C---:B------:R-:W-:Y:S01]  /*2650*/  IMAD.IADD R9, R116.reuse, 0x1, R9 ;  /* 0x0000000174097824 */ /* 0x040fe200078e0209 */
[----:B------:R-:W-:Y:S01]  /*2660*/  UMOV UR6, UR4 ;  /* 0x0000000400067c82 */ /* 0x000fe20008000000 */
[----:B------:R-:W-:Y:S01]  /*2670*/  IMAD.IADD R5, R116, 0x1, R5 ;  /* 0x0000000174057824 */ /* 0x000fe200078e0205 */
[----:B------:R-:W-:Y:S01]  /*2680*/  LDS R3, [R14+0x12200] ;  /* 0x012200000e037984 */ /* 0x000fe20000000800 */
[----:B------:R-:W-:-:S02]  /*2690*/  IMAD.IADD R7, R26, 0x1, R119 ;  /* 0x000000011a077824 */ /* 0x000fc400078e0277 */
[----:B------:R-:W-:Y:S01]  /*26a0*/  IMAD.IADD R13, R26, 0x1, R120 ;  /* 0x000000011a0d7824 */ /* 0x000fe200078e0278 */
[----:B------:R-:W0:Y:S01]  /*26b0*/  LDS R0, [R12+0x12200] ;  /* 0x012200000c007984 */ /* 0x000e220000000800 */
[C-C-:B------:R-:W-:Y:S01]  /*26c0*/  IMAD R11, R7.reuse, 0x4, R114.reuse ;  /* 0x00000004070b7824 */ /* 0x140fe200078e0272 */
[----:B------:R-:W-:Y:S01]  /*26d0*/  LEA R21, R7, UR45, 0x2 ;  /* 0x0000002d07157c11 */ /* 0x000fe2000f8e10ff */
[C---:B------:R-:W-:Y:S01]  /*26e0*/  IMAD R15, R13.reuse, 0x4, R114 ;  /* 0x000000040d0f7824 */ /* 0x040fe200078e0272 */
[----:B------:R-:W1:Y:S01]  /*26f0*/  LDS R2, [R5] ;  /* 0x0000000005027984 */ /* 0x000e620000000800 */
[C---:B------:R-:W-:Y:S01]  /*2700*/  IMAD.IADD R11, R118.reuse, 0x1, R11 ;  /* 0x00000001760b7824 */ /* 0x040fe200078e020b */
[----:B------:R-:W-:Y:S01]  /*2710*/  LEA R130, R13, UR45, 0x2 ;  /* 0x0000002d0d827c11 */ /* 0x000fe2000f8e10ff */
[----:B------:R-:W-:Y:S01]  /*2720*/  IMAD.IADD R15, R118, 0x1, R15 ;  /* 0x00000001760f7824 */ /* 0x000fe200078e020f */
[----:B------:R-:W2:Y:S01]  /*2730*/  LDS R4, [R9] ;  /* 0x0000000009047984 */ /* 0x000ea20000000800 */
[----:B------:R-:W-:-:S03]  /*2740*/  NOP ;  /* 0x0000000000007918 */ /* 0x000fc60000000000 */
[----:B0-----:R-:W-:Y:S04]  /*2750*/  STS [R21+0x12200], R0 ;  /* 0x0122000015007388 */ /* 0x001fe80000000800 */
[----:B-1----:R-:W-:Y:S04]  /*2760*/  STS [R11], R2 ;  /* 0x000000020b007388 */ /* 0x002fe80000000800 */
[----:B------:R-:W-:Y:S04]  /*2770*/  STS [R130+0x12200], R3 ;  /* 0x0122000382007388 */ /* 0x000fe80000000800 */
[----:B--2---:R-:W-:Y:S04]  /*2780*/  STS [R15], R4 ;  /* 0x000000040f007388 */ /* 0x004fe80000000800 */
        /* <DEDUP_REMOVED lines=26> */
[----:B---3--:R-:W-:Y:S01]  /*2930*/  STS [R15+0x3000], R10 ;  /* 0x0030000a0f007388 */ /* 0x008fe20000000800 */
[----:B----4-:R-:W-:-:S06]  /*2940*/  WARPGROUP.ARRIVE ;  /* 0x00000000000079c5 */ /* 0x010fcc0000000000 */
[----:B------:R-:W-:Y:S01]  /*2950*/  HGMMA.64x128x8.F32.TF32 R24, R96, gdesc[UR4], RZ, !UPT, gsb0 ;  /* 0x05e0000460187df0 */ /* 0x000fe2000c0028ff */
[----:B------:R-:W-:Y:S01]  /*2960*/  UIADD3 UR6, UR4, 0x10, URZ ;  /* 0x0000001004067890 */ /* 0x000fe2000fffe03f */
[----:B------:R-:W-:Y:S01]  /*2970*/  UMOV UR7, 0xc0000040 ;  /* 0xc000004000077882 */ /* 0x000fe20000000000 */
[----:B------:R-:W-:Y:S02]  /*2980*/  WARPGROUP.DEPBAR.LE gsb0, 0x0 ;  /* 0x00008000000079c5 */ /* 0x000fe40000010000 */
[----:B------:R-:W-:Y:S04]  /*2990*/  LDS R96, [R127+0x400] ;  /* 0x000400007f607984 */ /* 0x000fe80000000800 */
[----:B------:R-:W-:Y:S04]  /*29a0*/  LDS R97, [R127+0x800] ;  /* 0x000800007f617984 */ /* 0x000fe80000000800 */
[----:B------:R-:W-:Y:S04]  /*29b0*/  LDS R98, [R128+0x200] ;  /* 0x0002000080627984 */ /* 0x000fe80000000800 */
[----:B------:R-:W0:Y:S01]  /*29c0*/  LDS R99, [R128+0x600] ;  /* 0x0006000080637984 */ /* 0x000e220000000800 */
[----:B------:R-:W-:Y:S01]  /*29d0*/  @!PT LDS RZ, [RZ] ;  /* 0x00000000fffff984 */ /* 0x000fe20000000800 */
[----:B------:R-:W-:Y:S01]  /*29e0*/  @!PT LDS RZ, [RZ] ;  /* 0x00000000fffff984 */ /* 0x000fe20000000800 */
[----:B------:R-:W-:Y:S01]  /*29f0*/  @!PT LDS RZ, [RZ] ;  /* 0x00000000fffff984 */ /* 0x000fe20000000800 */
[----:B------:R-:W-:Y:S01]  /*2a00*/  @!PT LDS RZ, [RZ] ;  /* 0x00000000fffff984 */ /* 0x000fe20000000800 */
[----:B------:R1:W-:Y:S06]  /*2a10*/  MEMBAR.ALL.CTA ;  /* 0x0000000000007992 */ /* 0x0003ec0000008000 */
[----:B-1----:R-:W1:Y:S02]  /*2a20*/  FENCE.VIEW.ASYNC.S ;  /* 0x00000000000073c6 */ /* 0x002e640000000000 */
[----:B-1----:R-:W-:Y:S06]  /*2a30*/  BAR.SYNC.DEFER_BLOCKING 0x2, 0x80 ;  /* 0x0082000000007b1d */ /* 0x002fec0000010000 */
[----:B------:R-:W-:-:S06]  /*2a40*/  WARPGROUP.ARRIVE ;  /* 0x00000000000079c5 */ /* 0x000fcc0000000000 */
[----:B------:R-:W-:Y:S01]  /*2a50*/  HGMMA.64x128x8.F32.TF32 R24, R100, gdesc[UR4], R24, gsb0 ;  /* 0x05e0000464187df0 */ /* 0x000fe20008002818 */
[----:B------:R-:W-:Y:S01]  /*2a60*/  UIADD3 UR6, UR4, 0x20, URZ ;  /* 0x0000002004067890 */ /* 0x000fe2000fffe03f */
[----:B------:R-:W-:Y:S01]  /*2a70*/  UMOV UR7, 0xc0000040 ;  /* 0xc000004000077882 */ /* 0x000fe20000000000 */
[----:B------:R-:W-:Y:S01]  /*2a80*/  UIADD3 UR4, UR4, 0x30, URZ ;  /* 0x0000003004047890 */ /* 0x000fe2000fffe03f */
[----:B------:R-:W-:Y:S02]  /*2a90*/  WARPGROUP.DEPBAR.LE gsb0, 0x0 ;  /* 0x00008000000079c5 */ /* 0x000fe40000010000 */
[----:B0-----:R-:W-:-:S06]  /*2aa0*/  WARPGROUP.ARRIVE ;  /* 0x00000000000079c5 */ /* 0x001fcc0000000000 */
[----:B------:R-:W-:Y:S01]  /*2ab0*/  HGMMA.64x128x8.F32.TF32 R24, R96, gdesc[UR4], R24, gsb0 ;  /* 0x05e0000460187df0 */ /* 0x000fe20008002818 */
[----:B------:R-:W-:Y:S01]  /*2ac0*/  UMOV UR6, UR4 ;  /* 0x0000000400067c82 */ /* 0x000fe20008000000 */
[----:B------:R-:W-:Y:S01]  /*2ad0*/  UMOV UR7, 0xc0000040 ;  /* 0xc000004000077882 */ /* 0x000fe20000000000 */
[----:B------:R-:W-:Y:S02]  /*2ae0*/  WARPGROUP.DEPBAR.LE gsb0, 0x0 ;  /* 0x00008000000079c5 */ /* 0x000fe40000010000 */
[----:B------:R-:W-:Y:S04]  /*2af0*/  LDS R100, [R127+0x500] ;  /* 0x000500007f647984 */ /* 0x000fe80000000800 */
[----:B------:R-:W-:Y:S04]  /*2b00*/  LDS R101, [R127+0x900] ;  /* 0x000900007f657984 */ /* 0x000fe80000000800 */
[----:B------:R-:W-:Y:S04]  /*2b10*/  LDS R102, [R128+0x300] ;  /* 0x0003000080667984 */ /* 0x000fe80000000800 */
[----:B------:R-:W0:Y:S02]  /*2b20*/  LDS R103, [R128+0x700] ;  /* 0x0007000080677984 */ /* 0x000e240000000800 */
[----:B0-----:R-:W-:-:S06]  /*2b30*/  WARPGROUP.ARRIVE ;  /* 0x00000000000079c5 */ /* 0x001fcc0000000000 */
[----:B------:R-:W-:Y:S03]  /*2b40*/  HGMMA.64x128x8.F32.TF32 R24, R100, gdesc[UR4], R24, gsb0 ;  /* 0x05e0000464187df0 */ /* 0x000fe60008002818 */
[----:B------:R-:W-:Y:S02]  /*2b50*/  WARPGROUP.DEPBAR.LE gsb0, 0x0 ;  /* 0x00008000000079c5 */ /* 0x000fe40000010000 */
[----:B------:R-:W-:Y:S05]  /*2b60*/  @!P2 BRA `(.L_x_27) ;  /* 0x000000180088a947 */ /* 0x000fea0003800000 */
[----:B------:R-:W-:Y:S05]  /*2b70*/  @!P0 BRA `(.L_x_28) ;  /* 0x0000000000048947 */ /* 0x000fea0003800000 */
[----:B------:R-:W-:Y:S01]  /*2b80*/  BPT.TRAP 0x1 ;  /* 0x000000040000795c */ /* 0x000fe20000300000 */
.L_x_28:
[----:B------:R-:W-:-:S04]  /*2b90*/  IMAD R128, R20, 0x1000, R95 ;  /* 0x0000100014807824 */ /* 0x000fc800078e025f */
[--C-:B------:R-:W-:Y:S02]  /*2ba0*/  IMAD.IADD R3, R115, 0x1, R128.reuse ;  /* 0x0000000173037824 */ /* 0x100fe400078e0280 */
[----:B------:R-:W-:Y:S02]  /*2bb0*/  IMAD.IADD R7, R117, 0x1, R128 ;  /* 0x0000000175077824 */ /* 0x000fe400078e0280 */
[C-C-:B------:R-:W-:Y:S01]  /*2bc0*/  IMAD R5, R3.reuse, 0x4, R114.reuse ;  /* 0x0000000403057824 */ /* 0x140fe200078e0272 */
[----:B------:R-:W-:Y:S01]  /*2bd0*/  LEA R12, R3, UR45, 0x2 ;  /* 0x0000002d030c7c11 */ /* 0x000fe2000f8e10ff */
[C---:B------:R-:W-:Y:S01]  /*2be0*/  IMAD R9, R7.reuse, 0x4, R114 ;  /* 0x0000000407097824 */ /* 0x040fe200078e0272 */
[----:B------:R-:W-:Y:S01]  /*2bf0*/  LEA R14, R7, UR45, 0x2 ;  /* 0x0000002d070e7c11 */ /* 0x000fe2000f8e10ff */
[C---:B------:R-:W-:Y:S02]  /*2c00*/  IMAD.IADD R5, R116.reuse, 0x1, R5 ;  /* 0x0000000174057824 */ /* 0x040fe400078e0205 */
[----:B------:R-:W-:Y:S01]  /*2c10*/  IMAD.IADD R9, R116, 0x1, R9 ;  /* 0x0000000174097824 */ /* 0x000fe200078e0209 */
[----:B------:R-:W-:Y:S06]  /*2c20*/  @P1 BRA `(.L_x_29) ;  /* 0x0000000000081947 */ /* 0x000fec0003800000 */
[----:B------:R-:W0:Y:S02]  /*2c30*/  SYNCS.PHASECHK.TRANS64.TRYWAIT P1, [R126+URZ], R131 ;  /* 0x000000837e0075a7 */ /* 0x000e24000802017f */
[----:B0-----:R-:W-:Y:S05]  /*2c40*/  @!P1 BRA `(.L_x_30) ;  /* 0x0000008400209947 */ /* 0x001fea0003800000 */
.L_x_29:
[----:B------:R-:W1:Y:S01]  /*2c50*/  LDS R4, [R12+0x12200] ;  /* 0x012200000c047984 */ /* 0x000e620000000800 */
[----:B------:R-:W-:Y:S01]  /*2c60*/  IMAD.SHL.U32 R127, R20, 0x800, RZ ;  /* 0x00000800147f7824 */ /* 0x000fe200078e00ff */
[----:B------:R-:W-:Y:S01]  /*2c70*/  ISETP.NE.AND P1, PT, R124, RZ, PT ;  /* 0x000000ff7c00720c */ /* 0x000fe20003f25270 */
[----:B0-----:R-:W-:Y:S01]  /*2c80*/  IMAD R126, R20, 0x1000, R94 ;  /* 0x00001000147e7824 */ /* 0x001fe200078e025e */
[----:B------:R-:W0:Y:S01]  /*2c90*/  LDS R6, [R5] ;  /* 0x0000000005067984 */ /* 0x000e220000000800 */
[----:B------:R-:W-:Y:S01]  /*2ca0*/  IMAD.IADD R0, R104, 0x1, R127 ;  /* 0x0000000168007824 */ /* 0x000fe200078e027f */
[----:B------:R-:W-:Y:S01]  /*2cb0*/  UMOV UR4, UR41 ;  /* 0x0000002900047c82 */ /* 0x000fe20008000000 */
[--C-:B------:R-:W-:Y:S01]  /*2cc0*/  IMAD.IADD R11, R115, 0x1, R126.reuse ;  /* 0x00000001730b7824 */ /* 0x100fe200078e027e */
[----:B------:R-:W2:Y:S01]  /*2cd0*/  LDS R7, [R14+0x12200] ;  /* 0x012200000e077984 */ /* 0x000ea20000000800 */
[----:B------:R-:W-:Y:S01]  /*2ce0*/  IMAD.IADD R15, R117, 0x1, R126 ;  /* 0x00000001750f7824 */ /* 0x000fe200078e027e */
[----:B------:R-:W-:Y:S01]  /*2cf0*/  LEA R0, R0, UR45, 0x2 ;  /* 0x0000002d00007c11 */ /* 0x000fe2000f8e10ff */
[--C-:B------:R-:W-:Y:S01]  /*2d00*/  IMAD R13, R11, 0x4, R114.reuse ;  /* 0x000000040b0d7824 */ /* 0x100fe200078e0272 */
[----:B------:R-:W3:Y:S01]  /*2d10*/  LDS R8, [R9] ;  /* 0x0000000009087984 */ /* 0x000ee20000000800 */
[----:B------:R-:W-:Y:S01]  /*2d20*/  IMAD R21, R15, 0x4, R114 ;  /* 0x000000040f157824 */ /* 0x000fe200078e0272 */
[----:B------:R-:W-:Y:S01]  /*2d30*/  LEA R23, R11, UR45, 0x2 ;  /* 0x0000002d0b177c11 */ /* 0x000fe2000f8e10ff */
[C---:B------:R-:W-:Y:S01]  /*2d40*/  VIADD R2, R0.reuse, 0x200 ;  /* 0x0000020000027836 */ /* 0x040fe20000000000 */
[----:B------:R-:W-:Y:S01]  /*2d50*/  LEA R100, R15, UR45, 0x2 ;  /* 0x0000002d0f647c11 */ /* 0x000fe2000f8e10ff */
[----:B------:R-:W-:Y:S01]  /*2d60*/  VIADD R3, R0, 0x290 ;  /* 0x0000029000037836 */ /* 0x000fe20000000000 */
[----:B------:R-:W-:Y:S01]  /*2d70*/  LDS R96, [R0+0x200] ;  /* 0x0002000000607984 */ /* 0x000fe20000000800 */
[----:B------:R-:W-:-:S02]  /*2d80*/  @P1 VIADD R3, R2, 0x70 ;  /* 0x0000007002031836 */ /* 0x000fc40000000000 */
[C---:B------:R-:W-:Y:S01]  /*2d90*/  IMAD.IADD R13, R118.reuse, 0x1, R13 ;  /* 0x00000001760d7824 */ /* 0x040fe200078e020d */
[----:B------:R-:W-:Y:S01]  /*2da0*/  LDS R97, [R0+0x600] ;  /* 0x0006000000617984 */ /* 0x000fe20000000800 */
[----:B------:R-:W-:-:S03]  /*2db0*/  IMAD.IADD R21, R118, 0x1, R21 ;  /* 0x0000000176157824 */ /* 0x000fc600078e0215 */
[----:B------:R-:W-:Y:S04]  /*2dc0*/  LDS R98, [R3] ;  /* 0x0000000003627984 */ /* 0x000fe80000000800 */
[----:B------:R-:W-:Y:S01]  /*2dd0*/  LDS R99, [R3+0x400] ;  /* 0x0004000003637984 */ /* 0x000fe20000000800 */
[----:B------:R-:W-:-:S03]  /*2de0*/  NOP ;  /* 0x0000000000007918 */ /* 0x000fc60000000000 */
[----:B-1----:R-:W-:Y:S04]  /*2df0*/  STS [R23+0x12200], R4 ;  /* 0x0122000417007388 */ /* 0x002fe80000000800 */
[----:B0-----:R-:W-:Y:S04]  /*2e00*/  STS [R13], R6 ;  /* 0x000000060d007388 */ /* 0x001fe80000000800 */
[----:B--2---:R-:W-:Y:S04]  /*2e10*/  STS [R100+0x12200], R7 ;  /* 0x0122000764007388 */ /* 0x004fe80000000800 */
[----:B---3--:R-:W-:Y:S04]  /*2e20*/  STS [R21], R8 ;  /* 0x0000000815007388 */ /* 0x008fe80000000800 */
[----:B------:R-:W0:Y:S04]  /*2e30*/  LDS R2, [R12+0x13200] ;  /* 0x013200000c027984 */ /* 0x000e280000000800 */
[----:B------:R-:W1:Y:S04]  /*2e40*/  LDS R10, [R5+0x1000] ;  /* 0x00100000050a7984 */ /* 0x000e680000000800 */
[----:B------:R-:W2:Y:S04]  /*2e50*/  LDS R11, [R14+0x13200] ;  /* 0x013200000e0b7984 */ /* 0x000ea80000000800 */
[----:B------:R-:W3:Y:S01]  /*2e60*/  LDS R0, [R9+0x1000] ;  /* 0x0010000009007984 */ /* 0x000ee20000000800 */
[----:B------:R-:W-:-:S03]  /*2e70*/  NOP ;  /* 0x0000000000007918 */ /* 0x000fc60000000000 */
[----:B0-----:R-:W-:Y:S04]  /*2e80*/  STS [R23+0x13200], R2 ;  /* 0x0132000217007388 */ /* 0x001fe80000000800 */
[----:B-1----:R-:W-:Y:S04]  /*2e90*/  STS [R13+0x1000], R10 ;  /* 0x0010000a0d007388 */ /* 0x002fe80000000800 */
[----:B--2---:R0:W-:Y:S04]  /*2ea0*/  STS [R100+0x13200], R11 ;  /* 0x0132000b64007388 */ /* 0x0041e80000000800 */
[----:B---3--:R-:W-:Y:S04]  /*2eb0*/  STS [R21+0x1000], R0 ;  /* 0x0010000015007388 */ /* 0x008fe80000000800 */
[----:B------:R-:W1:Y:S01]  /*2ec0*/  LDS R3, [R12+0x14200] ;  /* 0x014200000c037984 */ /* 0x000e620000000800 */
[----:B0-----:R-:W0:Y:S03]  /*2ed0*/  LDC R11, c[0x0][0x28c] ;  /* 0x0000a300ff0b7b82 */ /* 0x001e260000000800 */
[----:B------:R-:W2:Y:S04]  /*2ee0*/  LDS R4, [R5+0x2000] ;  /* 0x0020000005047984 */ /* 0x000ea80000000800 */
[----:B------:R-:W3:Y:S04]  /*2ef0*/  LDS R6, [R14+0x14200] ;  /* 0x014200000e067984 */ /* 0x000ee80000000800 */
[----:B------:R-:W4:Y:S01]  /*2f00*/  LDS R8, [R9+0x2000] ;  /* 0x0020000009087984 */ /* 0x000f220000000800 */
[----:B------:R-:W-:Y:S01]  /*2f10*/  NOP ;  /* 0x0000000000007918 */ /* 0x000fe20000000000 */
[----:B0-----:R-:W-:-:S02]  /*2f20*/  ISETP.GE.AND P1, PT, R11, 0x41, PT ;  /* 0x000000410b00780c */ /* 0x001fc40003f26270 */
[----:B-1----:R-:W-:Y:S04]  /*2f30*/  STS [R23+0x14200], R3 ;  /* 0x0142000317007388 */ /* 0x002fe80000000800 */
[----:B--2---:R-:W-:Y:S04]  /*2f40*/  STS [R13+0x2000], R4 ;  /* 0x002000040d007388 */ /* 0x004fe80000000800 */
[----:B---3--:R-:W-:Y:S04]  /*2f50*/  STS [R100+0x14200], R6 ;  /* 0x0142000664007388 */ /* 0x008fe80000000800 */
[----:B----4-:R-:W-:Y:S04]  /*2f60*/  STS [R21+0x2000], R8 ;  /* 0x0020000815007388 */ /* 0x010fe80000000800 */
        /* <DEDUP_REMOVED lines=8> */
[----:B---3--:R0:W-:Y:S01]  /*2ff0*/  STS [R21+0x3000], R10 ;  /* 0x0030000a15007388 */ /* 0x0081e20000000800 */
[----:B------:R-:W-:Y:S05]  /*3000*/  @!P1 BRA `(.L_x_31) ;  /* 0x0000000c00789947 */ /* 0x000fea0003800000 */
[----:B------:R-:W-:Y:S01]  /*3010*/  R2UR UR5, R20 ;  /* 0x00000000140572ca */ /* 0x000fe200000e0000 */
[----:B------:R-:W-:Y:S01]  /*3020*/  IMAD.U32 R130, RZ, RZ, UR47 ;  /* 0x0000002fff827e24 */ /* 0x000fe2000f8e00ff */
[----:B------:R-:W-:-:S13]  /*3030*/  UMOV UR4, UR41 ;  /* 0x0000002900047c82 */ /* 0x000fda0008000000 */
.L_x_40:
[----:B------:R-:W-:-:S04]  /*3040*/  UIADD3 UR6, UR5, 0x1, URZ ;  /* 0x0000000105067890 */ /* 0x000fc8000fffe03f */
[----:B------:R-:W-:-:S04]  /*3050*/  UISETP.NE.AND UP0, UPT, UR6, 0x9, UPT ;  /* 0x000000090600788c */ /* 0x000fc8000bf05270 */
[----:B------:R-:W-:Y:S02]  /*3060*/  USEL UR7, URZ, 0x1, UP0 ;  /* 0x000000013f077887 */ /* 0x000fe40008000000 */
[----:B------:R-:W-:-:S04]  /*3070*/  USEL UR6, UR6, URZ, UP0 ;  /* 0x0000003f06067287 */ /* 0x000fc80008000000 */
[----:B------:R-:W-:Y:S02]  /*3080*/  LOP3.LUT R129, R129, UR7, RZ, 0x3c, !PT ;  /* 0x0000000781817c12 */ /* 0x000fe4000f8e3cff */
[----:B------:R-:W-:Y:S01]  /*3090*/  IMAD.U32 R20, RZ, RZ, UR6 ;  /* 0x00000006ff147e24 */ /* 0x000fe2000f8e00ff */
[----:B------:R-:W-:Y:S06]  /*30a0*/  @!P0 BRA `(.L_x_32) ;  /* 0x0000000000048947 */ /* 0x000fec0003800000 */
[----:B------:R-:W-:Y:S01]  /*30b0*/  BPT.TRAP 0x1 ;  /* 0x000000040000795c */ /* 0x000fe20000300000 */
.L_x_32:
[----:B------:R-:W-:Y:S01]  /*30c0*/  IMAD.U32 R9, RZ, RZ, UR5 ;  /* 0x00000005ff097e24 */ /* 0x000fe2000f8e00ff */
[----:B------:R-:W-:Y:S01]  /*30d0*/  ISETP.NE.AND P1, PT, R124, RZ, PT ;  /* 0x000000ff7c00720c */ /* 0x000fe20003f25270 */
[----:B------:R-:W-:Y:S02]  /*30e0*/  UIADD3 UR6, UR45, 0x12200, URZ ;  /* 0x000122002d067890 */ /* 0x000fe4000fffe03f */
[----:B0-----:R-:W-:Y:S01]  /*30f0*/  LEA R23, R20, UR45, 0x3 ;  /* 0x0000002d14177c11 */ /* 0x001fe2000f8e18ff */
[----:B------:R-:W-:Y:S01]  /*3100*/  IMAD R0, R9, 0x800, R104 ;  /* 0x0000080009007824 */ /* 0x000fe200078e0268 */
[----:B------:R-:W-:Y:S01]  /*3110*/  SHF.L.U32 R132, R129, 0x1f, RZ ;  /* 0x0000001f81847819 */ /* 0x000fe200000006ff */
[----:B------:R-:W-:Y:S01]  /*3120*/  IMAD R2, R9, 0x1000, R95 ;  /* 0x0000100009027824 */ /* 0x000fe200078e025f */
[----:B------:R-:W-:Y:S01]  /*3130*/  LOP3.LUT P3, RZ, R121, 0x20, RZ, 0xc0, !PT ;  /* 0x0000002079ff7812 */ /* 0x000fe2000786c0ff */
[----:B------:R-:W-:Y:S01]  /*3140*/  IMAD.MOV.U32 R116, RZ, RZ, 0x10 ;  /* 0x00000010ff747424 */ /* 0x000fe200078e00ff */
[----:B------:R-:W-:Y:S01]  /*3150*/  LEA R127, R0, UR45, 0x2 ;  /* 0x0000002d007f7c11 */ /* 0x000fe2000f8e10ff */
[----:B------:R-:W-:Y:S01]  /*3160*/  IMAD.U32 R114, RZ, RZ, UR6 ;  /* 0x00000006ff727e24 */ /* 0x000fe2000f8e00ff */
[----:B------:R-:W-:Y:S01]  /*3170*/  ISETP.NE.AND P2, PT, R125, RZ, PT ;  /* 0x000000ff7d00720c */ /* 0x000fe20003f45270 */
[--C-:B------:R-:W-:Y:S01]  /*3180*/  IMAD.IADD R5, R120, 0x1, R2.reuse ;  /* 0x0000000178057824 */ /* 0x100fe200078e0202 */
[----:B------:R-:W-:Y:S01]  /*3190*/  SEL R116, R116, 0xfffffff0, !P3 ;  /* 0xfffffff074747807 */ /* 0x000fe20005800000 */
[C---:B------:R-:W-:Y:S01]  /*31a0*/  VIADD R3, R127.reuse, 0x300 ;  /* 0x000003007f037836 */ /* 0x040fe20000000000 */
[----:B------:R-:W-:Y:S01]  /*31b0*/  ULEA UR9, UR5, UR8, 0xa ;  /* 0x0000000805097291 */ /* 0x000fe2000f8e503f */
[----:B------:R-:W-:Y:S01]  /*31c0*/  VIADD R0, R127, 0x390 ;  /* 0x000003907f007836 */ /* 0x000fe20000000000 */
[----:B------:R-:W-:Y:S01]  /*31d0*/  LEA R21, R5, UR45, 0x2 ;  /* 0x0000002d05157c11 */ /* 0x000fe2000f8e10ff */
[----:B------:R-:W-:Y:S01]  /*31e0*/  @P1 VIADD R0, R3, 0x70 ;  /* 0x0000007003001836 */ /* 0x000fe20000000000 */
[----:B------:R0:W1:Y:S01]  /*31f0*/  SYNCS.PHASECHK.TRANS64.TRYWAIT P1, [R23+URZ], R132 ;  /* 0x00000084170075a7 */ /* 0x000062000802017f */
[----:B------:R-:W-:Y:S01]  /*3200*/  LDS R100, [R127+0x300] ;  /* 0x000300007f647984 */ /* 0x000fe20000000800 */
[----:B------:R-:W-:Y:S01]  /*3210*/  IMAD.IADD R3, R119, 0x1, R2 ;  /* 0x0000000177037824 */ /* 0x000fe200078e0202 */
[----:B------:R-:W-:Y:S01]  /*3220*/  UMOV UR6, UR9 ;  /* 0x0000000900067c82 */ /* 0x000fe20008000000 */
[----:B------:R-:W-:Y:S01]  /*3230*/  IMAD R7, R5, 0x4, R114 ;  /* 0x0000000405077824 */ /* 0x000fe200078e0272 */
[----:B------:R-:W-:Y:S01]  /*3240*/  LDS R101, [R127+0x700] ;  /* 0x000700007f657984 */ /* 0x000fe20000000800 */
[----:B------:R-:W-:Y:S01]  /*3250*/  IMAD R2, R9, 0x1000, R94 ;  /* 0x0000100009027824 */ /* 0x000fe200078e025e */
[C---:B------:R-:W-:Y:S01]  /*3260*/  LEA R14, R3.reuse, UR45, 0x2 ;  /* 0x0000002d030e7c11 */ /* 0x040fe2000f8e10ff */
[----:B------:R-:W-:Y:S01]  /*3270*/  IMAD R3, R3, 0x4, R114 ;  /* 0x0000000403037824 */ /* 0x000fe200078e0272 */
[----:B------:R-:W-:Y:S01]  /*3280*/  LDS R102, [R0] ;  /* 0x0000000000667984 */ /* 0x000fe20000000800 */
[C---:B------:R-:W-:Y:S01]  /*3290*/  IMAD.IADD R7, R116.reuse, 0x1, R7 ;  /* 0x0000000174077824 */ /* 0x040fe200078e0207 */
[----:B------:R-:W-:Y:S01]  /*32a0*/  UMOV UR7, 0xc0000040 ;  /* 0xc000004000077882 */ /* 0x000fe20000000000 */
[----:B------:R-:W-:Y:S01]  /*32b0*/  IMAD.IADD R4, R116, 0x1, R3 ;  /* 0x0000000174047824 */ /* 0x000fe200078e0203 */
[----:B------:R-:W-:Y:S01]  /*32c0*/  LDS R103, [R0+0x400] ;  /* 0x0004000000677984 */ /* 0x000fe20000000800 */
[----:B------:R-:W-:-:S02]  /*32d0*/  IMAD.MOV.U32 R118, RZ, RZ, 0x90 ;  /* 0x00000090ff767424 */ /* 0x000fc400078e00ff */
[--C-:B------:R-:W-:Y:S01]  /*32e0*/  IMAD.IADD R9, R119, 0x1, R2.reuse ;  /* 0x0000000177097824 */ /* 0x100fe200078e0202 */
[----:B------:R-:W-:Y:S01]  /*32f0*/  @!PT LDS RZ, [RZ] ;  /* 0x00000000fffff984 */ /* 0x000fe20000000800 */
[----:B------:R-:W-:Y:S01]  /*3300*/  @!PT LDS RZ, [RZ] ;  /* 0x00000000fffff984 */ /* 0x000fe20000000800 */
[----:B------:R-:W-:Y:S01]  /*3310*/  @!PT LDS RZ, [RZ] ;  /* 0x00000000fffff984 */ /* 0x000fe20000000800 */
[----:B------:R-:W-:Y:S01]  /*3320*/  @!PT LDS RZ, [RZ] ;  /* 0x00000000fffff984 */ /* 0x000fe20000000800 */
[----:B------:R2:W-:Y:S06]  /*3330*/  MEMBAR.ALL.CTA ;  /* 0x0000000000007992 */ /* 0x0005ec0000008000 */
[----:B--2---:R-:W2:Y:S01]  /*3340*/  FENCE.VIEW.ASYNC.S ;  /* 0x00000000000073c6 */ /* 0x004ea20000000000 */
        /* <DEDUP_REMOVED lines=8> */
[----:B--2---:R-:W-:Y:S06]  /*33d0*/  BAR.SYNC.DEFER_BLOCKING 0x2, 0x80 ;  /* 0x0082000000007b1d */ /* 0x004fec0000010000 */
[----:B------:R-:W2:Y:S04]  /*33e0*/  LDS R3, [R14+0x12200] ;  /* 0x012200000e037984 */ /* 0x000ea80000000800 */
[----:B------:R-:W3:Y:S04]  /*33f0*/  LDS R5, [R4] ;  /* 0x0000000004057984 */ /* 0x000ee80000000800 */
[----:B------:R-:W4:Y:S04]  /*3400*/  LDS R6, [R21+0x12200] ;  /* 0x0122000015067984 */ /* 0x000f280000000800 */
[----:B------:R-:W0:Y:S01]  /*3410*/  LDS R8, [R7] ;  /* 0x0000000007087984 */ /* 0x000e220000000800 */
[----:B------:R-:W-:-:S03]  /*3420*/  NOP ;  /* 0x0000000000007918 */ /* 0x000fc60000000000 */
[----:B--2---:R-:W-:Y:S04]  /*3430*/  STS [R126+0x12200], R3 ;  /* 0x012200037e007388 */ /* 0x004fe80000000800 */
[----:B---3--:R-:W-:Y:S04]  /*3440*/  STS [R2], R5 ;  /* 0x0000000502007388 */ /* 0x008fe80000000800 */
[----:B----4-:R-:W-:Y:S04]  /*3450*/  STS [R13+0x12200], R6 ;  /* 0x012200060d007388 */ /* 0x010fe80000000800 */
[----:B0-----:R-:W-:Y:S04]  /*3460*/  STS [R15], R8 ;  /* 0x000000080f007388 */ /* 0x001fe80000000800 */
[----:B------:R-:W0:Y:S04]  /*3470*/  LDS R9, [R14+0x13200] ;  /* 0x013200000e097984 */ /* 0x000e280000000800 */
[----:B------:R-:W2:Y:S04]  /*3480*/  LDS R11, [R4+0x1000] ;  /* 0x00100000040b7984 */ /* 0x000ea80000000800 */
[----:B------:R-:W3:Y:S04]  /*3490*/  LDS R10, [R21+0x13200] ;  /* 0x01320000150a7984 */ /* 0x000ee80000000800 */
[----:B------:R-:W4:Y:S01]  /*34a0*/  LDS R12, [R7+0x1000] ;  /* 0x00100000070c7984 */ /* 0x000f220000000800 */
[----:B------:R-:W-:-:S03]  /*34b0*/  NOP ;  /* 0x0000000000007918 */ /* 0x000fc60000000000 */
[----:B0-----:R-:W-:Y:S04]  /*34c0*/  STS [R126+0x13200], R9 ;  /* 0x013200097e007388 */ /* 0x001fe80000000800 */
[----:B--2---:R-:W-:Y:S04]  /*34d0*/  STS [R2+0x1000], R11 ;  /* 0x0010000b02007388 */ /* 0x004fe80000000800 */
[----:B---3--:R-:W-:Y:S04]  /*34e0*/  STS [R13+0x13200], R10 ;  /* 0x0132000a0d007388 */ /* 0x008fe80000000800 */
[----:B----4-:R-:W-:Y:S04]  /*34f0*/  STS [R15+0x1000], R12 ;  /* 0x0010000c0f007388 */ /* 0x010fe80000000800 */
        /* <DEDUP_REMOVED lines=14> */
[----:B0-----:R0:W-:Y:S04]  /*35e0*/  STS [R126+0x15200], R9 ;  /* 0x015200097e007388 */ /* 0x0011e80000000800 */
[----:B--2---:R0:W-:Y:S04]  /*35f0*/  STS [R2+0x3000], R11 ;  /* 0x0030000b02007388 */ /* 0x0041e80000000800 */
[----:B---3--:R0:W-:Y:S04]  /*3600*/  STS [R13+0x15200], R10 ;  /* 0x0152000a0d007388 */ /* 0x0081e80000000800 */
[----:B----4-:R0:W-:Y:S01]  /*3610*/  STS [R15+0x3000], R12 ;  /* 0x0030000c0f007388 */ /* 0x0101e20000000800 */
[----:B------:R-:W-:-:S06]  /*3620*/  WARPGROUP.ARRIVE ;  /* 0x00000000000079c5 */ /* 0x000fcc0000000000 */
[----:B------:R-:W-:Y:S01]  /*3630*/  HGMMA.64x128x8.F32.TF32 R24, R96, gdesc[UR4], R24, gsb0 ;  /* 0x05e0000460187df0 */ /* 0x000fe20008002818 */
[----:B------:R-:W-:Y:S01]  /*3640*/  UIADD3 UR6, UR9, 0x10, URZ ;  /* 0x0000001009067890 */ /* 0x000fe2000fffe03f */
[----:B------:R-:W-:Y:S01]  /*3650*/  UMOV UR7, 0xc0000040 ;  /* 0xc000004000077882 */ /* 0x000fe20000000000 */
[----:B------:R-:W-:Y:S02]  /*3660*/  WARPGROUP.DEPBAR.LE gsb0, 0x0 ;  /* 0x00008000000079c5 */ /* 0x000fe40000010000 */
[----:B------:R0:W2:Y:S04]  /*3670*/  LDS R96, [R127+0x400] ;  /* 0x000400007f607984 */ /* 0x0000a80000000800 */
[----:B------:R0:W3:Y:S04]  /*3680*/  LDS R97, [R127+0x800] ;  /* 0x000800007f617984 */ /* 0x0000e80000000800 */
[----:B------:R0:W4:Y:S04]  /*3690*/  LDS R98, [R0+0x100] ;  /* 0x0001000000627984 */ /* 0x0001280000000800 */
[----:B------:R0:W0:Y:S01]  /*36a0*/  LDS R99, [R0+0x500] ;  /* 0x0005000000637984 */ /* 0x0000220000000800 */
        /* <DEDUP_REMOVED lines=8> */
[----:B------:R-:W-:Y:S03]  /*3730*/  HGMMA.64x128x8.F32.TF32 R24, R100, gdesc[UR4], R24, gsb0 ;  /* 0x05e0000464187df0 */ /* 0x000fe60008002818 */
[----:B------:R-:W-:Y:S02]  /*3740*/  WARPGROUP.DEPBAR.LE gsb0, 0x0 ;  /* 0x00008000000079c5 */ /* 0x000fe40000010000 */
[----:B------:R-:W-:Y:S05]  /*3750*/  @!P0 BRA `(.L_x_33) ;  /* 0x0000000000048947 */ /* 0x000fea0003800000 */
[----:B------:R-:W-:Y:S01]  /*3760*/  BPT.TRAP 0x1 ;  /* 0x000000040000795c */ /* 0x000fe20000300000 */
.L_x_33:
[----:B------:R-:W-:Y:S02]  /*3770*/  UISETP.GT.U32.AND UP0, UPT, UR42, 0x1, UPT ;  /* 0x000000012a00788c */ /* 0x000fe4000bf04070 */
[----:B------:R-:W-:-:S04]  /*3780*/  ULEA UR5, UR4, UR45, 0x3 ;  /* 0x0000002d04057291 */ /* 0x000fc8000f8e183f */
[----:B------:R-:W-:Y:S01]  /*3790*/  UIADD3 UR5, UR5, 0x48, URZ ;  /* 0x0000004805057890 */ /* 0x000fe2000fffe03f */
[----:B------:R-:W-:-:S03]  /*37a0*/  PLOP3.LUT P2, PT, PT, PT, UP0, 0x80, 0x0 ;  /* 0x000000000000781c */ /* 0x000fc60003f4f008 */
[----:B------:R-:W-:-:S09]  /*37b0*/  UPRMT UR5, URZ, 0x654, UR5 ;  /* 0x000006543f057896 */ /* 0x000fd20008000005 */
[----:B------:R-:W-:Y:S01]  /*37c0*/  SYNCS.ARRIVE.TRANS64.RED.A1T0 RZ, [UR5], RZ ;  /* 0x000000ffffff79a7 */ /* 0x000fe20008100405 */
[----:B------:R-:W-:Y:S05]  /*37d0*/  @P2 BRA `(.L_x_34) ;  /* 0x0000000000042947 */ /* 0x000fea0003800000 */
[----:B------:R-:W-:Y:S01]  /*37e0*/  BPT.TRAP 0x1 ;  /* 0x000000040000795c */ /* 0x000fe20000300000 */
.L_x_34:
[----:B------:R-:W-:Y:S01]  /*37f0*/  UIADD3 UR6, UR9, 0x20, URZ ;  /* 0x0000002009067890 */ /* 0x000fe2000fffe03f */
[----:B0-234-:R-:W-:Y:S01]  /*3800*/  WARPGROUP.ARRIVE ;  /* 0x00000000000079c5 */ /* 0x01dfe20000000000 */
[----:B------:R-:W-:Y:S01]  /*3810*/  UMOV UR7, 0xc0000040 ;  /* 0xc000004000077882 */ /* 0x000fe20000000000 */
[----:B------:R-:W-:-:S04]  /*3820*/  UIADD3 UR4, UR4, 0x1, URZ ;  /* 0x0000000104047890 */ /* 0x000fc8000fffe03f */
[----:B------:R-:W-:-:S05]  /*3830*/  UISETP.NE.AND UP0, UPT, UR4, 0x9, UPT ;  /* 0x000000090400788c */ /* 0x000fca000bf05270 */
[----:B------:R-:W-:Y:S01]  /*3840*/  HGMMA.64x128x8.F32.TF32 R24, R96, gdesc[UR4], R24, gsb0 ;  /* 0x05e0000460187df0 */ /* 0x000fe20008002818 */
[----:B------:R-:W-:Y:S02]  /*3850*/  USEL UR4, UR4, URZ, UP0 ;  /* 0x0000003f04047287 */ /* 0x000fe40008000000 */
[----:B------:R-:W-:Y:S02]  /*3860*/  WARPGROUP.DEPBAR.LE gsb0, 0x0 ;  /* 0x00008000000079c5 */ /* 0x000fe40000010000 */
[----:B------:R0:W1:Y:S04]  /*3870*/  LDS R100, [R127+0x500] ;  /* 0x000500007f647984 */ /* 0x0000680000000800 */
[----:B------:R0:W2:Y:S04]  /*3880*/  LDS R101, [R127+0x900] ;  /* 0x000900007f657984 */ /* 0x0000a80000000800 */
[----:B------:R0:W3:Y:S04]  /*3890*/  LDS R102, [R0+0x200] ;  /* 0x0002000000667984 */ /* 0x0000e80000000800 */
[----:B------:R0:W4:Y:S01]  /*38a0*/  LDS R103, [R0+0x600] ;  /* 0x0006000000677984 */ /* 0x0001220000000800 */
[----:B------:R-:W-:Y:S05]  /*38b0*/  @!P0 BRA `(.L_x_35) ;  /* 0x0000000000048947 */ /* 0x000fea0003800000 */
[----:B------:R-:W-:Y:S01]  /*38c0*/  BPT.TRAP 0x1 ;  /* 0x000000040000795c */ /* 0x000fe20000300000 */
.L_x_35:
[C---:B0-----:R-:W-:Y:S01]  /*38d0*/  IMAD.SHL.U32 R127, R20.reuse, 0x800, RZ ;  /* 0x00000800147f7824 */ /* 0x041fe200078e00ff */
[----:B------:R-:W-:Y:S01]  /*38e0*/  BSSY B0, `(.L_x_36) ;  /* 0x0000008000007945 */ /* 0x000fe20003800000 */
[----:B------:R-:W-:Y:S02]  /*38f0*/  IMAD R128, R20, 0x1000, R95 ;  /* 0x0000100014807824 */ /* 0x000fe400078e025f */
[----:B------:R-:W-:Y:S02]  /*3900*/  IMAD.IADD R0, R104, 0x1, R127 ;  /* 0x0000000168007824 */ /* 0x000fe400078e027f */
[----:B------:R-:W-:-:S03]  /*3910*/  IMAD.IADD R9, R115, 0x1, R128 ;  /* 0x0000000173097824 */ /* 0x000fc600078e0280 */
[----:B------:R-:W-:Y:S01]  /*3920*/  LEA R6, R0, UR45, 0x2 ;  /* 0x0000002d00067c11 */ /* 0x000fe2000f8e10ff */
[----:B------:R-:W-:Y:S06]  /*3930*/  @P1 BRA `(.L_x_37) ;  /* 0x0000000000081947 */ /* 0x000fec0003800000 */
[----:B------:R-:W0:Y:S02]  /*3940*/  SYNCS.PHASECHK.TRANS64.TRYWAIT P1, [R23+URZ], R132 ;  /* 0x00000084170075a7 */ /* 0x000e24000802017f */
[----:B0-----:R-:W-:Y:S05]  /*3950*/  @!P1 BRA `(.L_x_38) ;  /* 0x0000007400f09947 */ /* 0x001fea0003800000 */
.L_x_37:
[----:B------:R-:W-:Y:S05]  /*3960*/  BSYNC B0 ;  /* 0x0000000000007941 */ /* 0x000fea0003800000 */
.L_x_36:
[----:B------:R-:W-:Y:S01]  /*3970*/  ISETP.NE.AND P1, PT, R124, RZ, PT ;  /* 0x000000ff7c00720c */ /* 0x000fe20003f25270 */
[----:B------:R-:W-:Y:S01]  /*3980*/  IMAD.IADD R11, R117, 0x1, R128 ;  /* 0x00000001750b7824 */ /* 0x000fe200078e0280 */
[----:B------:R0:W0:Y:S01]  /*3990*/  LDS R96, [R6+0x200] ;  /* 0x0002000006607984 */ /* 0x0000220000000800 */
[C-C-:B------:R-:W-:Y:S01]  /*39a0*/  IMAD R3, R9.reuse, 0x4, R114.reuse ;  /* 0x0000000409037824 */ /* 0x140fe200078e0272 */
[----:B------:R-:W-:Y:S01]  /*39b0*/  LEA R9, R9, UR45, 0x2 ;  /* 0x0000002d09097c11 */ /* 0x000fe2000f8e10ff */
[C---:B------:R-:W-:Y:S01]  /*39c0*/  VIADD R0, R6.reuse, 0x200 ;  /* 0x0000020006007836 */ /* 0x040fe20000000000 */
[----:B------:R0:W0:Y:S01]  /*39d0*/  LDS R97, [R6+0x600] ;  /* 0x0006000006617984 */ /* 0x0000220000000800 */
[C---:B------:R-:W-:Y:S01]  /*39e0*/  IMAD R7, R11.reuse, 0x4, R114 ;  /* 0x000000040b077824 */ /* 0x040fe200078e0272 */
[----:B------:R-:W-:Y:S01]  /*39f0*/  LEA R11, R11, UR45, 0x2 ;  /* 0x0000002d0b0b7c11 */ /* 0x000fe2000f8e10ff */
[----:B------:R-:W-:Y:S01]  /*3a00*/  VIADD R5, R6, 0x290 ;  /* 0x0000029006057836 */ /* 0x000fe20000000000 */
[----:B------:R-:W-:Y:S01]  /*3a10*/  UMOV UR5, 0xffffffff ;  /* 0xffffffff00057882 */ /* 0x000fe20000000000 */
[----:B------:R-:W-:-:S02]  /*3a20*/  IMAD.IADD R10, R116, 0x1, R3 ;  /* 0x00000001740a7824 */ /* 0x000fc400078e0203 */
[----:B------:R-:W-:Y:S01]  /*3a30*/  @P1 VIADD R5, R0, 0x70 ;  /* 0x0000007000051836 */ /* 0x000fe20000000000 */
[----:B------:R0:W0:Y:S01]  /*3a40*/  LDS R3, [R11+0x12200] ;  /* 0x012200000b037984 */ /* 0x0000220000000800 */
[----:B------:R-:W-:Y:S02]  /*3a50*/  IMAD.IADD R12, R116, 0x1, R7 ;  /* 0x00000001740c7824 */ /* 0x000fe400078e0207 */
[----:B------:R-:W-:Y:S01]  /*3a60*/  IMAD R126, R20, 0x1000, R94 ;  /* 0x00001000147e7824 */ /* 0x000fe200078e025e */
[----:B------:R0:W0:Y:S04]  /*3a70*/  LDS R0, [R9+0x12200] ;  /* 0x0122000009007984 */ /* 0x0000280000000800 */
[----:B------:R0:W0:Y:S04]  /*3a80*/  LDS R2, [R10] ;  /* 0x000000000a027984 */ /* 0x0000280000000800 */
[----:B------:R0:W0:Y:S04]  /*3a90*/  LDS R4, [R12] ;  /* 0x000000000c047984 */ /* 0x0000280000000800 */
[----:B------:R0:W0:Y:S04]  /*3aa0*/  LDS R98, [R5] ;  /* 0x0000000005627984 */ /* 0x0000280000000800 */
[----:B------:R0:W0:Y:S01]  /*3ab0*/  LDS R99, [R5+0x400] ;  /* 0x0004000005637984 */ /* 0x0000220000000800 */
[----:B------:R-:W-:Y:S05]  /*3ac0*/  BRA.DIV UR5, `(.L_x_39) ;  /* 0x0000007605a87947 */ /* 0x000fea000b800000 */
[--C-:B------:R-:W-:Y:S01]  /*3ad0*/  IMAD.IADD R13, R115, 0x1, R126.reuse ;  /* 0x00000001730d7824 */ /* 0x100fe200078e027e */
[----:B------:R-:W-:Y:S01]  /*3ae0*/  NOP ;  /* 0x0000000000007918 */ /* 0x000fe20000000000 */
[----:B0-----:R-:W-:Y:S02]  /*3af0*/  IMAD.IADD R5, R117, 0x1, R126 ;  /* 0x0000000175057824 */ /* 0x001fe400078e027e */
[C-C-:B------:R-:W-:Y:S01]  /*3b00*/  IMAD R21, R13.reuse, 0x4, R114.reuse ;  /* 0x000000040d157824 */ /* 0x140fe200078e0272 */
[----:B------:R-:W-:Y:S01]  /*3b10*/  LEA R13, R13, UR45, 0x2 ;  /* 0x0000002d0d0d7c11 */ /* 0x000fe2000f8e10ff */
[C---:B------:R-:W-:Y:S01]  /*3b20*/  IMAD R23, R5.reuse, 0x4, R114 ;  /* 0x0000000405177824 */ /* 0x040fe200078e0272 */
[----:B------:R-:W-:Y:S01]  /*3b30*/  LEA R14, R5, UR45, 0x2 ;  /* 0x0000002d050e7c11 */ /* 0x000fe2000f8e10ff */
[C---:B------:R-:W-:Y:S02]  /*3b40*/  IMAD.IADD R21, R118.reuse, 0x1, R21 ;  /* 0x0000000176157824 */ /* 0x040fe400078e0215 */
[----:B------:R-:W-:Y:S01]  /*3b50*/  IMAD.IADD R23, R118, 0x1, R23 ;  /* 0x0000000176177824 */ /* 0x000fe200078e0217 */
[----:B------:R-:W-:Y:S04]  /*3b60*/  STS [R13+0x12200], R0 ;  /* 0x012200000d007388 */ /* 0x000fe80000000800 */
        /* <DEDUP_REMOVED lines=26> */
.L_x_219:
[----:B-1----:R1:W-:Y:S01]  /*3d10*/  STS [R13+0x15200], R6 ;  /* 0x015200060d007388 */ /* 0x0023e20000000800 */
[----:B------:R-:W-:Y:S05]  /*3d20*/  WARPSYNC.ALL ;  /* 0x0000000000007948 */ /* 0x000fea0003800000 */
[----:B--2---:R1:W-:Y:S04]  /*3d30*/  STS [R21+0x3000], R8 ;  /* 0x0030000815007388 */ /* 0x0043e80000000800 */
[----:B---3--:R1:W-:Y:S04]  /*3d40*/  STS [R14+0x15200], R5 ;  /* 0x015200050e007388 */ /* 0x0083e80000000800 */
[----:B0-----:R1:W-:Y:S01]  /*3d50*/  STS [R23+0x3000], R132 ;  /* 0x0030008417007388 */ /* 0x0013e20000000800 */
[----:B------:R-:W-:Y:S01]  /*3d60*/  UIADD3 UR6, UR9, 0x30, URZ ;  /* 0x0000003009067890 */ /* 0x000fe2000fffe03f */
[----:B----4-:R-:W-:Y:S01]  /*3d70*/  WARPGROUP.ARRIVE ;  /* 0x00000000000079c5 */ /* 0x010fe20000000000 */
[----:B------:R-:W-:Y:S01]  /*3d80*/  UMOV UR7, 0xc0000040 ;  /* 0xc000004000077882 */ /* 0x000fe20000000000 */
[C---:B------:R-:W-:Y:S01]  /*3d90*/  ISETP.GT.AND P1, PT, R130.reuse, 0x2, PT ;  /* 0x000000028200780c */ /* 0x040fe20003f24270 */
[----:B------:R-:W-:Y:S01]  /*3da0*/  VIADD R130, R130, 0xffffffff ;  /* 0xffffffff82827836 */ /* 0x000fe20000000000 */
[----:B------:R-:W-:-:S13]  /*3db0*/  R2UR UR5, R20 ;  /* 0x00000000140572ca */ /* 0x000fda00000e0000 */
[----:B------:R-:W-:Y:S03]  /*3dc0*/  HGMMA.64x128x8.F32.TF32 R24, R100, gdesc[UR4], R24, gsb0 ;  /* 0x05e0000464187df0 */ /* 0x000fe60008002818 */
[----:B------:R-:W-:Y:S02]  /*3dd0*/  WARPGROUP.DEPBAR.LE gsb0, 0x0 ;  /* 0x00008000000079c5 */ /* 0x000fe40000010000 */
[----:B-1----:R-:W-:Y:S05]  /*3de0*/  @P1 BRA `(.L_x_40) ;  /* 0xfffffff000941947 */ /* 0x002fea000383ffff */
.L_x_31:
[----:B------:R-:W-:Y:S01]  /*3df0*/  IMAD.IADD R127, R104, 0x1, R127 ;  /* 0x00000001687f7824 */ /* 0x000fe200078e027f */
[----:B------:R-:W-:Y:S01]  /*3e00*/  ISETP.NE.AND P1, PT, R124, RZ, PT ;  /* 0x000000ff7c00720c */ /* 0x000fe20003f25270 */
[--C-:B------:R-:W-:Y:S01]  /*3e10*/  IMAD.IADD R3, R119, 0x1, R128.reuse ;  /* 0x0000000177037824 */ /* 0x100fe200078e0280 */
[----:B------:R-:W-:Y:S01]  /*3e20*/  LEA R20, R20, UR8, 0xa ;  /* 0x0000000814147c11 */ /* 0x000fe2000f8e50ff */
[----:B0-----:R-:W-:Y:S01]  /*3e30*/  IMAD.IADD R7, R120, 0x1, R128 ;  /* 0x0000000178077824 */ /* 0x001fe200078e0280 */
[----:B------:R-:W-:Y:S01]  /*3e40*/  LEA R127, R127, UR45, 0x2 ;  /* 0x0000002d7f7f7c11 */ /* 0x000fe2000f8e10ff */
[C-C-:B------:R-:W-:Y:S01]  /*3e50*/  IMAD R5, R3.reuse, 0x4, R114.reuse ;  /* 0x0000000403057824 */ /* 0x140fe200078e0272 */
[----:B------:R-:W-:Y:S01]  /*3e60*/  LEA R14, R3, UR45, 0x2 ;  /* 0x0000002d030e7c11 */ /* 0x000fe2000f8e10ff */
[C---:B------:R-:W-:Y:S01]  /*3e70*/  IMAD R9, R7.reuse, 0x4, R114 ;  /* 0x0000000407097824 */ /* 0x040fe200078e0272 */
[----:B------:R-:W-:Y:S01]  /*3e80*/  LEA R15, R7, UR45, 0x2 ;  /* 0x0000002d070f7c11 */ /* 0x000fe2000f8e10ff */
[C---:B------:R-:W-:Y:S01]  /*3e90*/  VIADD R2, R127.reuse, 0x300 ;  /* 0x000003007f027836 */ /* 0x040fe20000000000 */
[----:B------:R-:W-:Y:S01]  /*3ea0*/  LDS R100, [R127+0x300] ;  /* 0x000300007f647984 */ /* 0x000fe20000000800 */
[----:B------:R-:W-:Y:S01]  /*3eb0*/  VIADD R0, R127, 0x390 ;  /* 0x000003907f007836 */ /* 0x000fe20000000000 */
[----:B------:R-:W-:Y:S01]  /*3ec0*/  R2UR UR6, R20 ;  /* 0x00000000140672ca */ /* 0x000fe200000e0000 */
[----:B------:R-:W-:Y:S01]  /*3ed0*/  @P1 VIADD R0, R2, 0x70 ;  /* 0x0000007002001836 */ /* 0x000fe20000000000 */
[----:B------:R-:W-:Y:S01]  /*3ee0*/  LDS R101, [R127+0x700] ;  /* 0x000700007f657984 */ /* 0x000fe20000000800 */
[----:B------:R-:W-:-:S02]  /*3ef0*/  IMAD.IADD R5, R116, 0x1, R5 ;  /* 0x0000000174057824 */ /* 0x000fc400078e0205 */
[----:B------:R-:W-:Y:S01]  /*3f00*/  IMAD.IADD R9, R116, 0x1, R9 ;  /* 0x0000000174097824 */ /* 0x000fe200078e0209 */
[----:B------:R-:W-:Y:S01]  /*3f10*/  LDS R102, [R0] ;  /* 0x0000000000667984 */ /* 0x000fe20000000800 */
[--C-:B------:R-:W-:Y:S02]  /*3f20*/  IMAD.IADD R119, R119, 0x1, R126.reuse ;  /* 0x0000000177777824 */ /* 0x100fe400078e027e */
[----:B------:R-:W-:Y:S01]  /*3f30*/  IMAD.IADD R11, R120, 0x1, R126 ;  /* 0x00000001780b7824 */ /* 0x000fe200078e027e */
[----:B------:R-:W-:Y:S01]  /*3f40*/  LDS R103, [R0+0x400] ;  /* 0x0004000000677984 */ /* 0x000fe20000000800 */
[C-C-:B------:R-:W-:Y:S01]  /*3f50*/  IMAD R7, R119.reuse, 0x4, R114.reuse ;  /* 0x0000000477077824 */ /* 0x140fe200078e0272 */
[----:B------:R-:W-:Y:S01]  /*3f60*/  LEA R119, R119, UR45, 0x2 ;  /* 0x0000002d77777c11 */ /* 0x000fe2000f8e10ff */
[C---:B------:R-:W-:Y:S01]  /*3f70*/  IMAD R13, R11.reuse, 0x4, R114 ;  /* 0x000000040b0d7824 */ /* 0x040fe200078e0272 */
[----:B------:R-:W-:Y:S01]  /*3f80*/  @!PT LDS RZ, [RZ] ;  /* 0x00000000fffff984 */ /* 0x000fe20000000800 */
[----:B------:R-:W-:Y:S01]  /*3f90*/  @!PT LDS RZ, [RZ] ;  /* 0x00000000fffff984 */ /* 0x000fe20000000800 */
[----:B------:R-:W-:Y:S01]  /*3fa0*/  @!PT LDS RZ, [RZ] ;  /* 0x00000000fffff984 */ /* 0x000fe20000000800 */
[----:B------:R-:W-:Y:S01]  /*3fb0*/  @!PT LDS RZ, [RZ] ;  /* 0x00000000fffff984 */ /* 0x000fe20000000800 */
[----:B------:R0:W-:Y:S06]  /*3fc0*/  MEMBAR.ALL.CTA ;  /* 0x0000000000007992 */ /* 0x0001ec0000008000 */
[----:B0-----:R-:W0:Y:S01]  /*3fd0*/  FENCE.VIEW.ASYNC.S ;  /* 0x00000000000073c6 */ /* 0x001e220000000000 */
[C---:B------:R-:W-:Y:S01]  /*3fe0*/  IMAD.IADD R8, R118.reuse, 0x1, R7 ;  /* 0x0000000176087824 */ /* 0x040fe200078e0207 */
[----:B------:R-:W-:Y:S01]  /*3ff0*/  LEA R23, R11, UR45, 0x2 ;  /* 0x0000002d0b177c11 */ /* 0x000fe2000f8e10ff */
[----:B------:R-:W-:-:S02]  /*4000*/  IMAD.IADD R13, R118, 0x1, R13 ;  /* 0x00000001760d7824 */ /* 0x000fc400078e020d */
[----:B------:R-:W-:-:S05]  /*4010*/  IMAD.MOV.U32 R21, RZ, RZ, -0x3fffffc0 ;  /* 0xc0000040ff157424 */ /* 0x000fca00078e00ff */
[----:B------:R-:W-:Y:S01]  /*4020*/  R2UR UR7, R21 ;  /* 0x00000000150772ca */ /* 0x000fe200000e0000 */
[----:B0-----:R-:W-:Y:S06]  /*4030*/  BAR.SYNC.DEFER_BLOCKING 0x2, 0x80 ;  /* 0x0082000000007b1d */ /* 0x001fec0000010000 */
[----:B------:R-:W0:Y:S04]  /*4040*/  LDS R2, [R14+0x12200] ;  /* 0x012200000e027984 */ /* 0x000e280000000800 */
[----:B------:R-:W1:Y:S04]  /*4050*/  LDS R3, [R5] ;  /* 0x0000000005037984 */ /* 0x000e680000000800 */
[----:B------:R-:W2:Y:S04]  /*4060*/  LDS R4, [R15+0x12200] ;  /* 0x012200000f047984 */ /* 0x000ea80000000800 */
[----:B------:R-:W3:Y:S01]  /*4070*/  LDS R6, [R9] ;  /* 0x0000000009067984 */ /* 0x000ee20000000800 */
[----:B------:R-:W-:-:S03]  /*4080*/  NOP ;  /* 0x0000000000007918 */ /* 0x000fc60000000000 */
[----:B0-----:R-:W-:Y:S04]  /*4090*/  STS [R119+0x12200], R2 ;  /* 0x0122000277007388 */ /* 0x001fe80000000800 */
[----:B-1----:R-:W-:Y:S04]  /*40a0*/  STS [R8], R3 ;  /* 0x0000000308007388 */ /* 0x002fe80000000800 */
        /* <DEDUP_REMOVED lines=18> */
[----:B--2---:R-:W-:Y:S01]  /*41d0*/  STS [R23+0x14200], R4 ;  /* 0x0142000417007388 */ /* 0x004fe20000000800 */
[----:B0-----:R-:W-:-:S03]  /*41e0*/  VIADD R2, R20, 0x10 ;  /* 0x0000001014027836 */ /* 0x001fc60000000000 */
[----:B---3--:R-:W-:Y:S01]  /*41f0*/  STS [R13+0x2000], R6 ;  /* 0x002000060d007388 */ /* 0x008fe20000000800 */
[----:B-1----:R-:W-:-:S03]  /*4200*/  IMAD.MOV.U32 R3, RZ, RZ, -0x3fffffc0 ;  /* 0xc0000040ff037424 */ /* 0x002fc600078e00ff */
        /* <DEDUP_REMOVED lines=9> */
[----:B------:R-:W-:-:S06]  /*42a0*/  WARPGROUP.ARRIVE ;  /* 0x00000000000079c5 */ /* 0x000fcc0000000000 */
[----:B------:R-:W-:Y:S01]  /*42b0*/  HGMMA.64x128x8.F32.TF32 R24, R96, gdesc[UR4], R24, gsb0 ;  /* 0x05e0000460187df0 */ /* 0x000fe20008002818 */
[----:B------:R-:W-:Y:S02]  /*42c0*/  R2UR UR6, R2 ;  /* 0x00000000020672ca */ /* 0x000fe400000e0000 */
[----:B------:R-:W-:Y:S01]  /*42d0*/  R2UR UR7, R3 ;  /* 0x00000000030772ca */ /* 0x000fe200000e0000 */
[----:B------:R-:W-:Y:S02]  /*42e0*/  WARPGROUP.DEPBAR.LE gsb0, 0x0 ;  /* 0x00008000000079c5 */ /* 0x000fe40000010000 */
[----:B------:R0:W1:Y:S04]  /*42f0*/  LDS R96, [R127+0x400] ;  /* 0x000400007f607984 */ /* 0x0000680000000800 */
[----:B------:R0:W2:Y:S04]  /*4300*/  LDS R97, [R127+0x800] ;  /* 0x000800007f617984 */ /* 0x0000a80000000800 */
[----:B------:R0:W3:Y:S04]  /*4310*/  LDS R98, [R0+0x100] ;  /* 0x0001000000627984 */ /* 0x0000e80000000800 */
[----:B------:R0:W4:Y:S01]  /*4320*/  LDS R99, [R0+0x500] ;  /* 0x0005000000637984 */ /* 0x0001220000000800 */
[----:B------:R-:W-:Y:S01]  /*4330*/  @!PT LDS RZ, [RZ] ;  /* 0x00000000fffff984 */ /* 0x000fe20000000800 */
[----:B------:R-:W-:Y:S01]  /*4340*/  @!PT LDS RZ, [RZ] ;  /* 0x00000000fffff984 */ /* 0x000fe20000000800 */
[----:B------:R-:W-:Y:S01]  /*4350*/  @!PT LDS RZ, [RZ] ;  /* 0x00000000fffff984 */ /* 0x000fe20000000800 */
[----:B------:R-:W-:Y:S01]  /*4360*/  @!PT LDS RZ, [RZ] ;  /* 0x00000000fffff984 */ /* 0x000fe20000000800 */
[----:B------:R0:W-:Y:S06]  /*4370*/  MEMBAR.ALL.CTA ;  /* 0x0000000000007992 */ /* 0x0001ec0000008000 */
[----:B0-----:R-:W0:Y:S02]  /*4380*/  FENCE.VIEW.ASYNC.S ;  /* 0x00000000000073c6 */ /* 0x001e240000000000 */
[----:B0-----:R-:W-:Y:S06]  /*4390*/  BAR.SYNC.DEFER_BLOCKING 0x2, 0x80 ;  /* 0x0082000000007b1d */ /* 0x001fec0000010000 */
[----:B------:R-:W-:-:S06]  /*43a0*/  WARPGROUP.ARRIVE ;  /* 0x00000000000079c5 */ /* 0x000fcc0000000000 */
[----:B------:R-:W-:Y:S03]  /*43b0*/  HGMMA.64x128x8.F32.TF32 R24, R100, gdesc[UR4], R24, gsb0 ;  /* 0x05e0000464187df0 */ /* 0x000fe60008002818 */
[----:B------:R-:W-:Y:S02]  /*43c0*/  WARPGROUP.DEPBAR.LE gsb0, 0x0 ;  /* 0x00008000000079c5 */ /* 0x000fe40000010000 */
[----:B------:R-:W-:Y:S05]  /*43d0*/  @!P0 BRA `(.L_x_41) ;  /* 0x0000000000048947 */ /* 0x000fea0003800000 */
[----:B------:R-:W-:Y:S01]  /*43e0*/  BPT.TRAP 0x1 ;  /* 0x000000040000795c */ /* 0x000fe20000300000 */
.L_x_41:
        /* <DEDUP_REMOVED lines=8> */
.L_x_42:
[C---:B------:R-:W-:Y:S01]  /*4470*/  VIADD R2, R20.reuse, 0x20 ;  /* 0x0000002014027836 */ /* 0x040fe20000000000 */
[----:B-1234-:R-:W-:Y:S01]  /*4480*/  WARPGROUP.ARRIVE ;  /* 0x00000000000079c5 */ /* 0x01efe20000000000 */
[----:B------:R-:W-:Y:S02]  /*4490*/  IMAD.MOV.U32 R3, RZ, RZ, -0x3fffffc0 ;  /* 0xc0000040ff037424 */ /* 0x000fe400078e00ff */
[----:B------:R-:W-:Y:S01]  /*44a0*/  VIADD R20, R20, 0x30 ;  /* 0x0000003014147836 */ /* 0x000fe20000000000 */
[----:B------:R-:W-:Y:S01]  /*44b0*/  R2UR UR6, R2 ;  /* 0x00000000020672ca */ /* 0x000fe200000e0000 */
[----:B------:R-:W-:Y:S01]  /*44c0*/  IMAD.MOV.U32 R21, RZ, RZ, -0x3fffffc0 ;  /* 0xc0000040ff157424 */ /* 0x000fe200078e00ff */
[----:B------:R-:W-:-:S13]  /*44d0*/  R2UR UR7, R3 ;  /* 0x00000000030772ca */ /* 0x000fda00000e0000 */
[----:B------:R-:W-:Y:S01]  /*44e0*/  HGMMA.64x128x8.F32.TF32 R24, R96, gdesc[UR4], R24, gsb0 ;  /* 0x05e0000460187df0 */ /* 0x000fe20008002818 */
[----:B------:R-:W-:Y:S02]  /*44f0*/  R2UR UR6, R20 ;  /* 0x00000000140672ca */ /* 0x000fe400000e0000 */
[----:B------:R-:W-:Y:S01]  /*4500*/  R2UR UR7, R21 ;  /* 0x00000000150772ca */ /* 0x000fe200000e0000 */
        /* <DEDUP_REMOVED lines=8> */
.L_x_27:
[----:B------:R0:W-:Y:S01]  /*4590*/  SYNCS.ARRIVE.TRANS64.A1T0 RZ, [R123+UR50], RZ ;  /* 0x000000ff7bff79a7 */ /* 0x0001e20008100032 */
[----:B------:R-:W-:Y:S05]  /*45a0*/  @!P0 BRA `(.L_x_43) ;  /* 0x0000000000048947 */ /* 0x000fea0003800000 */
[----:B------:R-:W-:Y:S01]  /*45b0*/  BPT.TRAP 0x1 ;  /* 0x000000040000795c */ /* 0x000fe20000300000 */
.L_x_43:
[----:B------:R-:W-:Y:S02]  /*45c0*/  UIADD3 UR6, UR47, UR41, URZ ;  /* 0x000000292f067290 */ /* 0x000fe4000fffe03f */
[----:B------:R-:W-:Y:S02]  /*45d0*/  UISETP.GT.U32.AND UP0, UPT, UR42, 0x1, UPT ;  /* 0x000000012a00788c */ /* 0x000fe4000bf04070 */
[----:B------:R-:W-:-:S04]  /*45e0*/  UIMAD.WIDE.U32 UR4, UR6, 0x38e38e39, URZ ;  /* 0x38e38e39060478a5 */ /* 0x000fc8000f8e003f */
[----:B------:R-:W-:Y:S01]  /*45f0*/  USHF.R.U32.HI UR4, URZ, 0x1, UR5 ;  /* 0x000000013f047899 */ /* 0x000fe20008011605 */
[----:B------:R-:W-:-:S03]  /*4600*/  PLOP3.LUT P0, PT, PT, PT, UP0, 0x80, 0x0 ;  /* 0x000000000000781c */ /* 0x000fc60003f0f008 */
[----:B------:R-:W-:-:S04]  /*4610*/  UIMAD UR6, UR4, -0x9, UR6 ;  /* 0xfffffff7040678a4 */ /* 0x000fc8000f8e0206 */
[----:B------:R-:W-:-:S04]  /*4620*/  ULEA UR6, UR6, UR45, 0x3 ;  /* 0x0000002d06067291 */ /* 0x000fc8000f8e183f */
[----:B------:R-:W-:-:S04]  /*4630*/  UIADD3 UR6, UR6, 0x48, URZ ;  /* 0x0000004806067890 */ /* 0x000fc8000fffe03f */
[----:B------:R-:W-:-:S09]  /*4640*/  UPRMT UR6, URZ, 0x654, UR6 ;  /* 0x000006543f067896 */ /* 0x000fd20008000006 */
[----:B------:R-:W-:Y:S01]  /*4650*/  SYNCS.ARRIVE.TRANS64.RED.A1T0 RZ, [UR6], RZ ;  /* 0x000000ffffff79a7 */ /* 0x000fe20008100406 */
[----:B------:R-:W-:Y:S05]  /*4660*/  @P0 BRA `(.L_x_44) ;  /* 0x0000000000040947 */ /* 0x000fea0003800000 */
[----:B------:R-:W-:Y:S01]  /*4670*/  BPT.TRAP 0x1 ;  /* 0x000000040000795c */ /* 0x000fe20000300000 */
.L_x_44:
[----:B------:R-:W-:Y:S01]  /*4680*/  SHF.L.U32 R0, R122, 0x1f, RZ ;  /* 0x0000001f7a007819 */ /* 0x000fe200000006ff */
[----:B------:R-:W-:Y:S01]  /*4690*/  UIADD3 UR41, UR48, UR41, URZ ;  /* 0x0000002930297290 */ /* 0x000fe2000fffe03f */
[----:B------:R-:W-:Y:S01]  /*46a0*/  SHF.R.S32.HI R15, RZ, 0x1f, R16 ;  /* 0x0000001fff0f7819 */ /* 0x000fe20000011410 */
[----:B------:R-:W-:Y:S01]  /*46b0*/  UISETP.GE.U32.AND UP1, UPT, UR48, 0x9, UPT ;  /* 0x000000093000788c */ /* 0x000fe2000bf26070 */
[----:B------:R-:W1:Y:S01]  /*46c0*/  SYNCS.PHASECHK.TRANS64.TRYWAIT P0, [R111+URZ+0x8], R0 ;  /* 0x000008006f0075a7 */ /* 0x000e62000800017f */
[----:B------:R-:W-:-:S04]  /*46d0*/  UISETP.GT.U32.AND UP0, UPT, UR41, 0x8, UPT ;  /* 0x000000082900788c */ /* 0x000fc8000bf04070 */
[----:B------:R-:W-:-:S04]  /*46e0*/  UISETP.LT.U32.AND UP0, UPT, UR48, 0x9, UP0 ;  /* 0x000000093000788c */ /* 0x000fc80008701070 */
[----:B------:R-:W-:Y:S02]  /*46f0*/  USEL UR6, URZ, 0x1, !UP0 ;  /* 0x000000013f067887 */ /* 0x000fe4000c000000 */
[----:B------:R-:W-:Y:S02]  /*4700*/  @UP1 UIMAD.WIDE.U32 UR4, UR41, 0x38e38e39, URZ ;  /* 0x38e38e39290418a5 */ /* 0x000fe4000f8e003f */
[----:B------:R-:W-:Y:S02]  /*4710*/  ULOP3.LUT UR40, UR40, UR6, URZ, 0x3c, !UPT ;  /* 0x0000000628287292 */ /* 0x000fe4000f8e3c3f */
[----:B------:R-:W-:-:S04]  /*4720*/  @UP1 USHF.R.U32.HI UR4, URZ, 0x1, UR5 ;  /* 0x000000013f041899 */ /* 0x000fc80008011605 */
[----:B------:R-:W-:Y:S01]  /*4730*/  @UP1 ULOP3.LUT UR40, UR40, 0x1, UR4, 0x78, !UPT ;  /* 0x0000000128281892 */ /* 0x000fe2000f8e7804 */
[----:B-1----:R-:W-:Y:S11]  /*4740*/  @!P0 BRA `(.L_x_45) ;  /* 0x0000006c004c8947 */ /* 0x002ff60003800000 */
.L_x_220:
[C---:B-1----:R-:W-:Y:S01]  /*4750*/  IMAD.SHL.U32 R0, R19.reuse, 0x40, RZ ;  /* 0x0000004013007824 */ /* 0x042fe200078e00ff */
[----:B------:R-:W-:Y:S01]  /*4760*/  ULDC UR6, c[0x0][0x284] ;  /* 0x0000a10000067ab9 */ /* 0x000fe20000000800 */
[----:B------:R-:W-:Y:S01]  /*4770*/  IMAD.SHL.U32 R22, R22, 0x80, RZ ;  /* 0x0000008016167824 */ /* 0x000fe200078e00ff */
[----:B------:R-:W-:Y:S01]  /*4780*/  ULDC.64 UR4, c[0x0][0x5d0] ;  /* 0x0001740000047ab9 */ /* 0x000fe20000000a00 */
[----:B------:R-:W-:Y:S01]  /*4790*/  IMAD.WIDE R6, R19, 0x40, R90 ;  /* 0x0000004013067825 */ /* 0x000fe200078e025a */
[----:B------:R-:W-:Y:S01]  /*47a0*/  ISETP.GE.AND P0, PT, R0, UR6, PT ;  /* 0x0000000600007c0c */ /* 0x000fe2000bf06270 */
[----:B------:R-:W-:Y:S01]  /*47b0*/  ULDC UR6, c[0x0][0x288] ;  /* 0x0000a20000067ab9 */ /* 0x000fe20000000800 */
[----:B------:R-:W-:Y:S01]  /*47c0*/  SHF.R.S32.HI R23, RZ, 0x1f, R22 ;  /* 0x0000001fff177819 */ /* 0x000fe20000011416 */
[----:B------:R-:W-:Y:S01]  /*47d0*/  IMAD R5, R15, UR4, RZ ;  /* 0x000000040f057c24 */ /* 0x000fe2000f8e02ff */
[----:B------:R-:W-:Y:S01]  /*47e0*/  ISETP.GE.OR P0, PT, R22, UR6, P0 ;  /* 0x0000000616007c0c */ /* 0x000fe20008706670 */
[----:B------:R-:W-:-:S04]  /*47f0*/  IMAD.WIDE.U32 R2, R16, UR4, R92 ;  /* 0x0000000410027c25 */ /* 0x000fc8000f8e005c */
[----:B------:R-:W-:Y:S01]  /*4800*/  IMAD R5, R16, UR5, R5 ;  /* 0x0000000510057c24 */ /* 0x000fe2000f8e0205 */
[----:B------:R-:W-:Y:S01]  /*4810*/  IADD3 R2, P1, R22, R2, RZ ;  /* 0x0000000216027210 */ /* 0x000fe20007f3e0ff */
[----:B------:R-:W-:Y:S02]  /*4820*/  ULDC.64 UR4, c[0x0][0x5c8] ;  /* 0x0001720000047ab9 */ /* 0x000fe40000000a00 */
[----:B------:R-:W-:Y:S01]  /*4830*/  IMAD R9, R7, UR4, RZ ;  /* 0x0000000407097c24 */ /* 0x000fe2000f8e02ff */
[----:B------:R-:W-:-:S03]  /*4840*/  IADD3.X R3, R23, R3, R5, P1, !PT ;  /* 0x0000000317037210 */ /* 0x000fc60000ffe405 */
[C---:B------:R-:W-:Y:S02]  /*4850*/  IMAD R9, R6.reuse, UR5, R9 ;  /* 0x0000000506097c24 */ /* 0x040fe4000f8e0209 */
[----:B------:R-:W-:Y:S01]  /*4860*/  IMAD.WIDE.U32 R20, R6, UR4, R2 ;  /* 0x0000000406147c25 */ /* 0x000fe2000f8e0002 */
[----:B------:R-:W-:Y:S06]  /*4870*/  @P0 BRA `(.L_x_46) ;  /* 0x0000003c00d00947 */ /* 0x000fec0003800000 */
[----:B-----5:R-:W-:Y:S01]  /*4880*/  FSETP.NEU.AND P2, PT, R89, RZ, PT ;  /* 0x000000ff5900720b */ /* 0x020fe20003f4d000 */
[----:B------:R-:W-:Y:S01]  /*4890*/  IMAD.IADD R14, R110, 0x1, -R22 ;  /* 0x000000016e0e7824 */ /* 0x000fe200078e0a16 */
[----:B------:R-:W-:Y:S01]  /*48a0*/  BSSY B0, `(.L_x_46) ;  /* 0x00003f1000007945 */ /* 0x000fe20003800000 */
[----:B------:R-:W-:Y:S02]  /*48b0*/  IMAD.IADD R0, R113, 0x1, -R0 ;  /* 0x0000000171007824 */ /* 0x000fe400078e0a00 */
[----:B------:R-:W-:Y:S01]  /*48c0*/  IMAD.IADD R103, R21, 0x1, R9 ;  /* 0x0000000115677824 */ /* 0x000fe200078e0209 */
[----:B------:R-:W-:-:S04]  /*48d0*/  ISETP.GT.AND P0, PT, R14, RZ, PT ;  /* 0x000000ff0e00720c */ /* 0x000fc80003f04270 */
[----:B------:R-:W-:-:S03]  /*48e0*/  ISETP.GT.AND P1, PT, R0, RZ, P0 ;  /* 0x000000ff0000720c */ /* 0x000fc60000724270 */
[----:B------:R-:W-:Y:S10]  /*48f0*/  @!P2 BRA `(.L_x_47) ;  /* 0x0000002c0014a947 */ /* 0x000ff40003800000 */
[----:B------:R-:W1:Y:S01]  /*4900*/  LDC.64 R10, c[0x0][0x5b0] ;  /* 0x00016c00ff0a7b82 */ /* 0x000e620000000a00 */
[----:B------:R-:W-:-:S07]  /*4910*/  ULDC.64 UR4, c[0x0][0x5c0] ;  /* 0x0001700000047ab9 */ /* 0x000fce0000000a00 */
[----:B------:R-:W2:Y:S08]  /*4920*/  LDC.64 R98, c[0x0][0x5b8] ;  /* 0x00016e00ff627b82 */ /* 0x000eb00000000a00 */
[----:B------:R-:W3:Y:S01]  /*4930*/  LDC.64 R100, c[0x0][0x5a8] ;  /* 0x00016a00ff647b82 */ /* 0x000ee20000000a00 */
[----:B-1----:R-:W-:Y:S01]  /*4940*/  SHF.L.U64.HI R3, R10, 0x3, R11 ;  /* 0x000000030a037819 */ /* 0x002fe2000001020b */
[----:B------:R-:W-:-:S02]  /*4950*/  IMAD R4, R7, R10, RZ ;  /* 0x0000000a07047224 */ /* 0x000fc400078e02ff */
[----:B------:R-:W-:Y:S02]  /*4960*/  IMAD.SHL.U32 R2, R10, 0x8, RZ ;  /* 0x000000080a027824 */ /* 0x000fe400078e00ff */
[C---:B------:R-:W-:Y:S02]  /*4970*/  IMAD R7, R6.reuse, R11, R4 ;  /* 0x0000000b06077224 */ /* 0x040fe400078e0204 */
[----:B------:R-:W-:-:S04]  /*4980*/  IMAD.WIDE.U32 R96, R6, R10, R2 ;  /* 0x0000000a06607225 */ /* 0x000fc800078e0002 */
[----:B------:R-:W-:Y:S01]  /*4990*/  IMAD.IADD R21, R7, 0x1, R97 ;  /* 0x0000000107157824 */ /* 0x000fe200078e0261 */
[----:B------:R-:W-:Y:S01]  /*49a0*/  IADD3 R12, P2, P3, R92, R96, R22 ;  /* 0x000000605c0c7210 */ /* 0x000fe20007b5e016 */
[-C--:B--2---:R-:W-:Y:S02]  /*49b0*/  IMAD R4, R15, R98.reuse, RZ ;  /* 0x000000620f047224 */ /* 0x084fe400078e02ff */
[----:B------:R-:W-:Y:S01]  /*49c0*/  IMAD.WIDE.U32 R2, R16, R98, R92 ;  /* 0x0000006210027225 */ /* 0x000fe200078e005c */
[----:B------:R-:W-:-:S03]  /*49d0*/  IADD3.X R13, R93, R21, R23, P2, P3 ;  /* 0x000000155d0d7210 */ /* 0x000fc600017e6417 */
[----:B------:R-:W-:Y:S01]  /*49e0*/  IMAD R19, R16, R99, R4 ;  /* 0x0000006310137224 */ /* 0x000fe200078e0204 */
[----:B------:R-:W-:-:S04]  /*49f0*/  IADD3 R4, P2, R22, R2, RZ ;  /* 0x0000000216047210 */ /* 0x000fc80007f5e0ff */
[----:B------:R-:W-:-:S03]  /*4a00*/  IADD3.X R5, R23, R3, R19, P2, !PT ;  /* 0x0000000317057210 */ /* 0x000fc600017fe413 */
[----:B------:R-:W-:-:S04]  /*4a10*/  IMAD.WIDE.U32 R2, R6, R10, R4 ;  /* 0x0000000a06027225 */ /* 0x000fc800078e0004 */
[----:B------:R-:W-:Y:S01]  /*4a20*/  IMAD.IADD R3, R3, 0x1, R7 ;  /* 0x0000000103037824 */ /* 0x000fe200078e0207 */
[----:B---3--:R-:W-:-:S04]  /*4a30*/  LEA R8, P2, R2, R100, 0x2 ;  /* 0x0000006402087211 */ /* 0x008fc800078410ff */
[----:B------:R-:W-:-:S05]  /*4a40*/  LEA.HI.X R9, R2, R101, R3, 0x2, P2 ;  /* 0x0000006502097211 */ /* 0x000fca00010f1403 */
[----:B------:R-:W2:Y:S01]  /*4a50*/  @P1 LDG.E.LTC128B R15, desc[UR36][R8.64] ;  /* 0x00000024080f1981 */ /* 0x000ea2000c1e1920 */
[----:B------:R-:W-:Y:S01]  /*4a60*/  IMAD.WIDE.U32 R2, R6, R10, R22 ;  /* 0x0000000a06027225 */ /* 0x000fe200078e0016 */
[----:B------:R-:W-:Y:S02]  /*4a70*/  BSSY B1, `(.L_x_48) ;  /* 0x0000016000017945 */ /* 0x000fe40003800000 */
[----:B------:R-:W-:-:S04]  /*4a80*/  IADD3 R10, P2, R92, R2, RZ ;  /* 0x000000025c0a7210 */ /* 0x000fc80007f5e0ff */
[----:B------:R-:W-:Y:S02]  /*4a90*/  IADD3.X R11, R93, R7, R3, P2, !PT ;  /* 0x000000075d0b7210 */ /* 0x000fe400017fe403 */
[----:B------:R-:W-:Y:S01]  /*4aa0*/  LEA R6, P2, R20, UR4, 0x2 ;  /* 0x0000000414067c11 */ /* 0x000fe2000f8410ff */
[----:B------:R-:W-:-:S03]  /*4ab0*/  IMAD.WIDE.U32 R10, R16, R98, R10 ;  /* 0x00000062100a7225 */ /* 0x000fc600078e000a */
[----:B------:R-:W-:Y:S01]  /*4ac0*/  LEA.HI.X R7, R20, UR5, R103, 0x2, P2 ;  /* 0x0000000514077c11 */ /* 0x000fe200090f1467 */
[----:B------:R-:W-:Y:S01]  /*4ad0*/  IMAD.IADD R11, R19, 0x1, R11 ;  /* 0x00000001130b7824 */ /* 0x000fe200078e020b */
[----:B--2---:R-:W-:-:S05]  /*4ae0*/  LOP3.LUT R2, R15, 0xffffe000, RZ, 0xc0, !PT ;  /* 0xffffe0000f027812 */ /* 0x004fca00078ec0ff */
[----:B------:R-:W-:Y:S01]  /*4af0*/  FMUL R3, R2, R89 ;  /* 0x0000005902037220 */ /* 0x000fe20000400000 */
[----:B------:R-:W-:-:S03]  /*4b00*/  LEA R2, P2, R10, R100, 0x2 ;  /* 0x000000640a027211 */ /* 0x000fc600078410ff */
[----:B------:R-:W-:Y:S01]  /*4b10*/  FFMA R9, R24, R88, R3 ;  /* 0x0000005818097223 */ /* 0x000fe20000000003 */
[----:B------:R-:W-:Y:S02]  /*4b20*/  LEA.HI.X R3, R10, R101, R11, 0x2, P2 ;  /* 0x000000650a037211 */ /* 0x000fe400010f140b */
[----:B------:R-:W-:Y:S02]  /*4b30*/  IADD3 R96, P2, R4, R96, RZ ;  /* 0x0000006004607210 */ /* 0x000fe40007f5e0ff */
[----:B------:R-:W-:-:S03]  /*4b40*/  F2FP.TF32.F32.PACK_B R9, R9 ;  /* 0x00000009ff09723e */ /* 0x000fc600024050ff */
[----:B------:R-:W-:Y:S01]  /*4b50*/  IMAD.X R4, R21, 0x1, R5, P2 ;  /* 0x0000000115047824 */ /* 0x000fe200010e0605 */
[----:B------:R-:W-:Y:S01]  /*4b60*/  LEA R10, P2, R96, R100, 0x2 ;  /* 0x00000064600a7211 */ /* 0x000fe200078410ff */
[----:B------:R1:W-:Y:S01]  /*4b70*/  @P1 STG.E desc[UR36][R6.64], R9 ;  /* 0x0000000906001986 */ /* 0x0003e2000c101924 */
[----:B------:R-:W-:Y:S02]  /*4b80*/  ISETP.GT.AND P1, PT, R14, 0x1, PT ;  /* 0x000000010e00780c */ /* 0x000fe40003f24270 */
[----:B------:R-:W-:Y:S02]  /*4b90*/  LEA.HI.X R11, R96, R101, R4, 0x2, P2 ;  /* 0x00000065600b7211 */ /* 0x000fe400010f1404 */
[----:B------:R-:W-:-:S13]  /*4ba0*/  ISETP.GT.AND P2, PT, R0, RZ, P1 ;  /* 0x000000ff0000720c */ /* 0x000fda0000f44270 */
[----:B-1----:R-:W-:Y:S05]  /*4bb0*/  @!P2 BRA `(.L_x_49) ;  /* 0x000000000004a947 */ /* 0x002fea0003800000 */
[----:B------:R1:W5:Y:S02]  /*4bc0*/  LDG.E.LTC128B R15, desc[UR36][R2.64+0x4] ;  /* 0x00000424020f7981 */ /* 0x000364000c1e1920 */
.L_x_49:
[----:B------:R-:W-:Y:S05]  /*4bd0*/  BSYNC B1 ;  /* 0x0000000000017941 */ /* 0x000fea0003800000 */
.L_x_48:
[----:B-----5:R-:W-:Y:S02]  /*4be0*/  LOP3.LUT R4, R15, 0xffffe000, RZ, 0xc0, !PT ;  /* 0xffffe0000f047812 */ /* 0x020fe400078ec0ff */
[----:B------:R-:W-:-:S03]  /*4bf0*/  ISETP.GT.AND P0, PT, R0, 0x8, P0 ;  /* 0x000000080000780c */ /* 0x000fc60000704270 */
[----:B------:R-:W-:-:S04]  /*4c00*/  FMUL R4, R4, R89 ;  /* 0x0000005904047220 */ /* 0x000fc80000400000 */
[----:B------:R-:W-:-:S05]  /*4c10*/  FFMA R25, R25, R88, R4 ;  /* 0x0000005819197223 */ /* 0x000fca0000000004 */
[----:B------:R-:W-:-:S05]  /*4c20*/  F2FP.TF32.F32.PACK_B R25, R25 ;  /* 0x00000019ff19723e */ /* 0x000fca00024050ff */
[----:B------:R2:W-:Y:S04]  /*4c30*/  @P2 STG.E desc[UR36][R6.64+0x4], R25 ;  /* 0x0000041906002986 */ /* 0x0005e8000c101924 */
[----:B------:R-:W3:Y:S01]  /*4c40*/  @P0 LDG.E.LTC128B R15, desc[UR36][R10.64] ;  /* 0x000000240a0f0981 */ /* 0x000ee2000c1e1920 */
[----:B------:R-:W-:Y:S01]  /*4c50*/  IMAD.WIDE.U32 R12, R16, R98, R12 ;  /* 0x00000062100c7225 */ /* 0x000fe200078e000c */
[C---:B------:R-:W-:Y:S01]  /*4c60*/  SHF.L.U64.HI R9, R107.reuse, 0x2, R106 ;  /* 0x000000026b097819 */ /* 0x040fe2000001026a */
[----:B------:R-:W-:Y:S01]  /*4c70*/  BSSY B1, `(.L_x_50) ;  /* 0x000000e000017945 */ /* 0x000fe20003800000 */
[----:B------:R-:W-:Y:S01]  /*4c80*/  LEA R8, P2, R107, R6, 0x2 ;  /* 0x000000066b087211 */ /* 0x000fe200078410ff */
[----:B------:R-:W-:Y:S01]  /*4c90*/  IMAD.IADD R13, R19, 0x1, R13 ;  /* 0x00000001130d7824 */ /* 0x000fe200078e020d */
[----:B------:R-:W-:-:S03]  /*4ca0*/  ISETP.GT.AND P1, PT, R0, 0x8, P1 ;  /* 0x000000080000780c */ /* 0x000fc60000f24270 */
[----:B------:R-:W-:Y:S01]  /*4cb0*/  IMAD.X R9, R9, 0x1, R7, P2 ;  /* 0x0000000109097824 */ /* 0x000fe200010e0607 */
[----:B---3--:R-:W-:-:S05]  /*4cc0*/  LOP3.LUT R4, R15, 0xffffe000, RZ, 0xc0, !PT ;  /* 0xffffe0000f047812 */ /* 0x008fca00078ec0ff */
[----:B------:R-:W-:Y:S01]  /*4cd0*/  FMUL R5, R4, R89 ;  /* 0x0000005904057220 */ /* 0x000fe20000400000 */
[----:B------:R-:W-:-:S03]  /*4ce0*/  LEA R4, P2, R12, R100, 0x2 ;  /* 0x000000640c047211 */ /* 0x000fc600078410ff */
[----:B------:R-:W-:Y:S01]  /*4cf0*/  FFMA R19, R26, R88, R5 ;  /* 0x000000581a137223 */ /* 0x000fe20000000005 */
[----:B------:R-:W-:-:S04]  /*4d00*/  LEA.HI.X R5, R12, R101, R13, 0x2, P2 ;  /* 0x000000650c057211 */ /* 0x000fc800010f140d */
[----:B------:R-:W-:-:S05]  /*4d10*/  F2FP.TF32.F32.PACK_B R19, R19 ;  /* 0x00000013ff13723e */ /* 0x000fca00024050ff */
[----:B------:R2:W-:Y:S01]  /*4d20*/  @P0 STG.E desc[UR36][R8.64], R19 ;  /* 0x0000001308000986 */ /* 0x0005e2000c101924 */
[----:B------:R-:W-:Y:S05]  /*4d30*/  @!P1 BRA `(.L_x_51) ;  /* 0x0000000000049947 */ /* 0x000fea0003800000 */
[----:B------:R3:W5:Y:S02]  /*4d40*/  LDG.E.LTC128B R15, desc[UR36][R4.64+0x4] ;  /* 0x00000424040f7981 */ /* 0x000764000c1e1920 */
.L_x_51:
[----:B------:R-:W-:Y:S05]  /*4d50*/  BSYNC B1 ;  /* 0x0000000000017941 */ /* 0x000fea0003800000 */
.L_x_50:
[----:B-----5:R-:W-:Y:S01]  /*4d60*/  LOP3.LUT R10, R15, 0xffffe000, RZ, 0xc0, !PT ;  /* 0xffffe0000f0a7812 */ /* 0x020fe200078ec0ff */
[----:B------:R-:W-:Y:S01]  /*4d70*/  BSSY B1, `(.L_x_52) ;  /* 0x0000009000017945 */ /* 0x000fe20003800000 */
[----:B------:R-:W-:-:S03]  /*4d80*/  ISETP.GT.AND P0, PT, R14, 0x8, PT ;  /* 0x000000080e00780c */ /* 0x000fc60003f04270 */
[----:B------:R-:W-:Y:S01]  /*4d90*/  FMUL R10, R10, R89 ;  /* 0x000000590a0a7220 */ /* 0x000fe20000400000 */
[----:B------:R-:W-:-:S03]  /*4da0*/  ISETP.GT.AND P2, PT, R0, RZ, P0 ;  /* 0x000000ff0000720c */ /* 0x000fc60000744270 */
[----:B------:R-:W-:-:S05]  /*4db0*/  FFMA R27, R27, R88, R10 ;  /* 0x000000581b1b7223 */ /* 0x000fca000000000a */
[----:B------:R-:W-:-:S05]  /*4dc0*/  F2FP.TF32.F32.PACK_B R27, R27 ;  /* 0x0000001bff1b723e */ /* 0x000fca00024050ff */
[----:B------:R4:W-:Y:S01]  /*4dd0*/  @P1 STG.E desc[UR36][R8.64+0x4], R27 ;  /* 0x0000041b08001986 */ /* 0x0009e2000c101924 */
[----:B------:R-:W-:Y:S05]  /*4de0*/  @!P2 BRA `(.L_x_53) ;  /* 0x000000000004a947 */ /* 0x000fea0003800000 */
[----:B------:R0:W5:Y:S02]  /*4df0*/  LDG.E.LTC128B R15, desc[UR36][R2.64+0x20] ;  /* 0x00002024020f7981 */ /* 0x000164000c1e1920 */
.L_x_53:
[----:B------:R-:W-:Y:S05]  /*4e00*/  BSYNC B1 ;  /* 0x0000000000017941 */ /* 0x000fea0003800000 */
.L_x_52:
[----:B-----5:R-:W-:Y:S01]  /*4e10*/  LOP3.LUT R10, R15, 0xffffe000, RZ, 0xc0, !PT ;  /* 0xffffe0000f0a7812 */ /* 0x020fe200078ec0ff */
[----:B------:R-:W-:Y:S01]  /*4e20*/  BSSY B1, `(.L_x_54) ;  /* 0x0000009000017945 */ /* 0x000fe20003800000 */
[----:B------:R-:W-:-:S03]  /*4e30*/  ISETP.GT.AND P1, PT, R14, 0x9, PT ;  /* 0x000000090e00780c */ /* 0x000fc60003f24270 */
[----:B------:R-:W-:-:S04]  /*4e40*/  FMUL R11, R10, R89 ;  /* 0x000000590a0b7220 */ /* 0x000fc80000400000 */
[----:B------:R-:W-:-:S05]  /*4e50*/  FFMA R11, R28, R88, R11 ;  /* 0x000000581c0b7223 */ /* 0x000fca000000000b */
[----:B------:R-:W-:-:S05]  /*4e60*/  F2FP.TF32.F32.PACK_B R11, R11 ;  /* 0x0000000bff0b723e */ /* 0x000fca00024050ff */
[----:B------:R0:W-:Y:S01]  /*4e70*/  @P2 STG.E desc[UR36][R6.64+0x20], R11 ;  /* 0x0000200b06002986 */ /* 0x0001e2000c101924 */
[----:B------:R-:W-:-:S13]  /*4e80*/  ISETP.GT.AND P2, PT, R0, RZ, P1 ;  /* 0x000000ff0000720c */ /* 0x000fda0000f44270 */
[----:B0-----:R-:W-:Y:S05]  /*4e90*/  @!P2 BRA `(.L_x_55) ;  /* 0x000000000004a947 */ /* 0x001fea0003800000 */
[----:B------:R0:W5:Y:S02]  /*4ea0*/  LDG.E.LTC128B R15, desc[UR36][R2.64+0x24] ;  /* 0x00002424020f7981 */ /* 0x000164000c1e1920 */
.L_x_55:
[----:B------:R-:W-:Y:S05]  /*4eb0*/  BSYNC B1 ;  /* 0x0000000000017941 */ /* 0x000fea0003800000 */
.L_x_54:
[----:B-----5:R-:W-:Y:S01]  /*4ec0*/  LOP3.LUT R10, R15, 0xffffe000, RZ, 0xc0, !PT ;  /* 0xffffe0000f0a7812 */ /* 0x020fe200078ec0ff */
[----:B------:R-:W-:Y:S01]  /*4ed0*/  BSSY B1, `(.L_x_56) ;  /* 0x0000008000017945 */ /* 0x000fe20003800000 */
[----:B------:R-:W-:-:S03]  /*4ee0*/  ISETP.GT.AND P0, PT, R0, 0x8, P0 ;  /* 0x000000080000780c */ /* 0x000fc60000704270 */
[----:B------:R-:W-:-:S04]  /*4ef0*/  FMUL R10, R10, R89 ;  /* 0x000000590a0a7220 */ /* 0x000fc80000400000 */
[----:B------:R-:W-:-:S05]  /*4f00*/  FFMA R29, R29, R88, R10 ;  /* 0x000000581d1d7223 */ /* 0x000fca000000000a */
[----:B------:R-:W-:-:S05]  /*4f10*/  F2FP.TF32.F32.PACK_B R29, R29 ;  /* 0x0000001dff1d723e */ /* 0x000fca00024050ff */
[----:B------:R0:W-:Y:S01]  /*4f20*/  @P2 STG.E desc[UR36][R6.64+0x24], R29 ;  /* 0x0000241d06002986 */ /* 0x0001e2000c101924 */
[----:B------:R-:W-:Y:S05]  /*4f30*/  @!P0 BRA `(.L_x_57) ;  /* 0x0000000000048947 */ /* 0x000fea0003800000 */
[----:B------:R0:W5:Y:S02]  /*4f40*/  LDG.E.LTC128B R15, desc[UR36][R4.64+0x20] ;  /* 0x00002024040f7981 */ /* 0x000164000c1e1920 */
.L_x_57:
[----:B------:R-:W-:Y:S05]  /*4f50*/  BSYNC B1 ;  /* 0x0000000000017941 */ /* 0x000fea0003800000 */
.L_x_56:
        /* <DEDUP_REMOVED lines=9> */
.L_x_59:
[----:B------:R-:W-:Y:S05]  /*4ff0*/  BSYNC B1 ;  /* 0x0000000000017941 */ /* 0x000fea0003800000 */
.L_x_58:
        /* <DEDUP_REMOVED lines=10> */
.L_x_61:
[----:B------:R-:W-:Y:S05]  /*50a0*/  BSYNC B1 ;  /* 0x0000000000017941 */ /* 0x000fea0003800000 */
.L_x_60:
[----:B-----5:R-:W-:Y:S01]  /*50b0*/  LOP3.LUT R10, R15, 0xffffe000, RZ, 0xc0, !PT ;  /* 0xffffe0000f0a7812 */ /* 0x020fe200078ec0ff */
[----:B------:R-:W-:Y:S01]  /*50c0*/  BSSY B1, `(.L_x_62) ;  /* 0x0000009000017945 */ /* 0x000fe20003800000 */
[----:B------:R-:W-:-:S03]  /*50d0*/  ISETP.GT.AND P1, PT, R14, 0x11, PT ;  /* 0x000000110e00780c */ /* 0x000fc60003f24270 */
[----:B0-----:R-:W-:-:S04]  /*50e0*/  FMUL R11, R10, R89 ;  /* 0x000000590a0b7220 */ /* 0x001fc80000400000 */
[----:B------:R-:W-:-:S05]  /*50f0*/  FFMA R11, R32, R88, R11 ;  /* 0x00000058200b7223 */ /* 0x000fca000000000b */
[----:B------:R-:W-:-:S05]  /*5100*/  F2FP.TF32.F32.PACK_B R11, R11 ;  /* 0x0000000bff0b723e */ /* 0x000fca00024050ff */
[----:B------:R0:W-:Y:S01]  /*5110*/  @P2 STG.E desc[UR36][R6.64+0x40], R11 ;  /* 0x0000400b06002986 */ /* 0x0001e2000c101924 */
[----:B------:R-:W-:-:S13]  /*5120*/  ISETP.GT.AND P2, PT, R0, RZ, P1 ;  /* 0x000000ff0000720c */ /* 0x000fda0000f44270 */
[----:B0-----:R-:W-:Y:S05]  /*5130*/  @!P2 BRA `(.L_x_63) ;  /* 0x000000000004a947 */ /* 0x001fea0003800000 */
[----:B------:R0:W5:Y:S02]  /*5140*/  LDG.E.LTC128B R15, desc[UR36][R2.64+0x44] ;  /* 0x00004424020f7981 */ /* 0x000164000c1e1920 */
.L_x_63:
[----:B------:R-:W-:Y:S05]  /*5150*/  BSYNC B1 ;  /* 0x0000000000017941 */ /* 0x000fea0003800000 */
.L_x_62:
        /* <DEDUP_REMOVED lines=9> */
.L_x_65:
[----:B------:R-:W-:Y:S05]  /*51f0*/  BSYNC B1 ;  /* 0x0000000000017941 */ /* 0x000fea0003800000 */
.L_x_64:
        /* <DEDUP_REMOVED lines=9> */
.L_x_67:
[----:B------:R-:W-:Y:S05]  /*5290*/  BSYNC B1 ;  /* 0x0000000000017941 */ /* 0x000fea0003800000 */
.L_x_66:
        /* <DEDUP_REMOVED lines=10> */
.L_x_69:
[----:B------:R-:W-:Y:S05]  /*5340*/  BSYNC B1 ;  /* 0x0000000000017941 */ /* 0x000fea0003800000 */
.L_x_68:
        /* <DEDUP_REMOVED lines=10> */
.L_x_71:
[----:B------:R-:W-:Y:S05]  /*53f0*/  BSYNC B1 ;  /* 0x0000000000017941 */ /* 0x000fea0003800000 */
.L_x_70:
        /* <DEDUP_REMOVED lines=9> */
.L_x_73:
[----:B------:R-:W-:Y:S05]  /*5490*/  BSYNC B1 ;  /* 0x0000000000017941 */ /* 0x000fea0003800000 */
.L_x_72:
        /* <DEDUP_REMOVED lines=9> */
.L_x_75:
[----:B------:R-:W-:Y:S05]  /*5530*/  BSYNC B1 ;  /* 0x0000000000017941 */ /* 0x000fea0003800000 */
.L_x_74:
        /* <DEDUP_REMOVED lines=10> */
.L_x_77:
[----:B------:R-:W-:Y:S05]  /*55e0*/  BSYNC B1 ;  /* 0x0000000000017941 */ /* 0x000fea0003800000 */
.L_x_76:
        /* <DEDUP_REMOVED lines=10> */
.L_x_79:
[----:B------:R-:W-:Y:S05]  /*5690*/  BSYNC B1 ;  /* 0x0000000000017941 */ /* 0x000fea0003800000 */
.L_x_78:
        /* <DEDUP_REMOVED lines=9> */
.L_x_81:
[----:B------:R-:W-:Y:S05]  /*5730*/  BSYNC B1 ;  /* 0x0000000000017941 */ /* 0x000fea0003800000 */
.L_x_80:
        /* <DEDUP_REMOVED lines=9> */
.L_x_83:
[----:B------:R-:W-:Y:S05]  /*57d0*/  BSYNC B1 ;  /* 0x0000000000017941 */ /* 0x000fea0003800000 */
.L_x_82:
        /* <DEDUP_REMOVED lines=10> */
.L_x_85:
[----:B------:R-:W-:Y:S05]  /*5880*/  BSYNC B1 ;  /* 0x0000000000017941 */ /* 0x000fea0003800000 */
.L_x_84:
        /* <DEDUP_REMOVED lines=10> */
.L_x_87:
[----:B------:R-:W-:Y:S05]  /*5930*/  BSYNC B1 ;  /* 0x0000000000017941 */ /* 0x000fea0003800000 */
.L_x_86:
        /* <DEDUP_REMOVED lines=9> */
.L_x_89:
[----:B------:R-:W-:Y:S05]  /*59d0*/  BSYNC B1 ;  /* 0x0000000000017941 */ /* 0x000fea0003800000 */
.L_x_88:
        /* <DEDUP_REMOVED lines=9> */
.L_x_91:
[----:B------:R-:W-:Y:S05]  /*5a70*/  BSYNC B1 ;  /* 0x0000000000017941 */ /* 0x000fea0003800000 */
.L_x_90:
        /* <DEDUP_REMOVED lines=10> */
.L_x_93:
[----:B------:R-:W-:Y:S05]  /*5b20*/  BSYNC B1 ;  /* 0x0000000000017941 */ /* 0x000fea0003800000 */
.L_x_92:
        /* <DEDUP_REMOVED lines=10> */
.L_x_95:
[----:B------:R-:W-:Y:S05]  /*5bd0*/  BSYNC B1 ;  /* 0x0000000000017941 */ /* 0x000fea0003800000 */
.L_x_94:
        /* <DEDUP_REMOVED lines=9> */
.L_x_97:
[----:B------:R-:W-:Y:S05]  /*5c70*/  BSYNC B1 ;  /* 0x0000000000017941 */ /* 0x000fea0003800000 */
.L_x_96:
        /* <DEDUP_REMOVED lines=9> */
.L_x_99:
[----:B------:R-:W-:Y:S05]  /*5d10*/  BSYNC B1 ;  /* 0x0000000000017941 */ /* 0x000fea0003800000 */
.L_x_98:
        /* <DEDUP_REMOVED lines=10> */
.L_x_101:
[----:B------:R-:W-:Y:S05]  /*5dc0*/  BSYNC B1 ;  /* 0x0000000000017941 */ /* 0x000fea0003800000 */
.L_x_100:
        /* <DEDUP_REMOVED lines=10> */
.L_x_103:
[----:B------:R-:W-:Y:S05]  /*5e70*/  BSYNC B1 ;  /* 0x0000000000017941 */ /* 0x000fea0003800000 */
.L_x_102:
        /* <DEDUP_REMOVED lines=9> */
.L_x_105:
[----:B------:R-:W-:Y:S05]  /*5f10*/  BSYNC B1 ;  /* 0x0000000000017941 */ /* 0x000fea0003800000 */
.L_x_104:
        /* <DEDUP_REMOVED lines=9> */
.L_x_107:
[----:B------:R-:W-:Y:S05]  /*5fb0*/  BSYNC B1 ;  /* 0x0000000000017941 */ /* 0x000fea0003800000 */
.L_x_106:
        /* <DEDUP_REMOVED lines=10> */
.L_x_109:
[----:B------:R-:W-:Y:S05]  /*6060*/  BSYNC B1 ;  /* 0x0000000000017941 */ /* 0x000fea0003800000 */
.L_x_108:
        /* <DEDUP_REMOVED lines=10> */
.L_x_111:
[----:B------:R-:W-:Y:S05]  /*6110*/  BSYNC B1 ;  /* 0x0000000000017941 */ /* 0x000fea0003800000 */
.L_x_110:
        /* <DEDUP_REMOVED lines=9> */
.L_x_113:
[----:B------:R-:W-:Y:S05]  /*61b0*/  BSYNC B1 ;  /* 0x0000000000017941 */ /* 0x000fea0003800000 */
.L_x_112:
        /* <DEDUP_REMOVED lines=9> */
.L_x_115:
[----:B------:R-:W-:Y:S05]  /*6250*/  BSYNC B1 ;  /* 0x0000000000017941 */ /* 0x000fea0003800000 */
.L_x_114:
        /* <DEDUP_REMOVED lines=10> */
.L_x_117:
[----:B------:R-:W-:Y:S05]  /*6300*/  BSYNC B1 ;  /* 0x0000000000017941 */ /* 0x000fea0003800000 */
.L_x_116:
        /* <DEDUP_REMOVED lines=10> */
.L_x_119:
[----:B------:R-:W-:Y:S05]  /*63b0*/  BSYNC B1 ;  /* 0x0000000000017941 */ /* 0x000fea0003800000 */
.L_x_118:
        /* <DEDUP_REMOVED lines=9> */
.L_x_121:
[----:B------:R-:W-:Y:S05]  /*6450*/  BSYNC B1 ;  /* 0x0000000000017941 */ /* 0x000fea0003800000 */
.L_x_120:
        /* <DEDUP_REMOVED lines=9> */
.L_x_123:
[----:B------:R-:W-:Y:S05]  /*64f0*/  BSYNC B1 ;  /* 0x0000000000017941 */ /* 0x000fea0003800000 */
.L_x_122:
        /* <DEDUP_REMOVED lines=10> */
.L_x_125:
[----:B------:R-:W-:Y:S05]  /*65a0*/  BSYNC B1 ;  /* 0x0000000000017941 */ /* 0x000fea0003800000 */
.L_x_124:
        /* <DEDUP_REMOVED lines=10> */
.L_x_127:
[----:B------:R-:W-:Y:S05]  /*6650*/  BSYNC B1 ;  /* 0x0000000000017941 */ /* 0x000fea0003800000 */
.L_x_126:
        /* <DEDUP_REMOVED lines=9> */
.L_x_129:
[----:B------:R-:W-:Y:S05]  /*66f0*/  BSYNC B1 ;  /* 0x0000000000017941 */ /* 0x000fea0003800000 */
.L_x_128:
        /* <DEDUP_REMOVED lines=9> */
.L_x_131:
[----:B------:R-:W-:Y:S05]  /*6790*/  BSYNC B1 ;  /* 0x0000000000017941 */ /* 0x000fea0003800000 */
.L_x_130:
        /* <DEDUP_REMOVED lines=10> */
.L_x_133:
[----:B------:R-:W-:Y:S05]  /*6840*/  BSYNC B1 ;  /* 0x0000000000017941 */ /* 0x000fea0003800000 */
.L_x_132:
        /* <DEDUP_REMOVED lines=10> */
.L_x_135:
[----:B------:R-:W-:Y:S05]  /*68f0*/  BSYNC B1 ;  /* 0x0000000000017941 */ /* 0x000fea0003800000 */
.L_x_134:
        /* <DEDUP_REMOVED lines=9> */
.L_x_137:
[----:B------:R-:W-:Y:S05]  /*6990*/  BSYNC B1 ;  /* 0x0000000000017941 */ /* 0x000fea0003800000 */
.L_x_136:
        /* <DEDUP_REMOVED lines=9> */
.L_x_139:
[----:B------:R-:W-:Y:S05]  /*6a30*/  BSYNC B1 ;  /* 0x0000000000017941 */ /* 0x000fea0003800000 */
.L_x_138:
        /* <DEDUP_REMOVED lines=10> */
.L_x_141:
[----:B------:R-:W-:Y:S05]  /*6ae0*/  BSYNC B1 ;  /* 0x0000000000017941 */ /* 0x000fea0003800000 */
.L_x_140:
        /* <DEDUP_REMOVED lines=10> */
.L_x_143:
[----:B------:R-:W-:Y:S05]  /*6b90*/  BSYNC B1 ;  /* 0x0000000000017941 */ /* 0x000fea0003800000 */
.L_x_142:
        /* <DEDUP_REMOVED lines=9> */
.L_x_145:
[----:B------:R-:W-:Y:S05]  /*6c30*/  BSYNC B1 ;  /* 0x0000000000017941 */ /* 0x000fea0003800000 */
.L_x_144:
        /* <DEDUP_REMOVED lines=9> */
.L_x_147:
[----:B------:R-:W-:Y:S05]  /*6cd0*/  BSYNC B1 ;  /* 0x0000000000017941 */ /* 0x000fea0003800000 */
.L_x_146:
        /* <DEDUP_REMOVED lines=10> */
.L_x_149:
[----:B------:R-:W-:Y:S05]  /*6d80*/  BSYNC B1 ;  /* 0x0000000000017941 */ /* 0x000fea0003800000 */
.L_x_148:
        /* <DEDUP_REMOVED lines=10> */
.L_x_151:
[----:B------:R-:W-:Y:S05]  /*6e30*/  BSYNC B1 ;  /* 0x0000000000017941 */ /* 0x000fea0003800000 */
.L_x_150:
        /* <DEDUP_REMOVED lines=9> */
.L_x_153:
[----:B------:R-:W-:Y:S05]  /*6ed0*/  BSYNC B1 ;  /* 0x0000000000017941 */ /* 0x000fea0003800000 */
.L_x_152:
        /* <DEDUP_REMOVED lines=9> */
.L_x_155:
[----:B------:R-:W-:Y:S05]  /*6f70*/  BSYNC B1 ;  /* 0x0000000000017941 */ /* 0x000fea0003800000 */
.L_x_154:
        /* <DEDUP_REMOVED lines=10> */
.L_x_157:
[----:B------:R-:W-:Y:S05]  /*7020*/  BSYNC B1 ;  /* 0x0000000000017941 */ /* 0x000fea0003800000 */
.L_x_156:
        /* <DEDUP_REMOVED lines=10> */
.L_x_159:
[----:B------:R-:W-:Y:S05]  /*70d0*/  BSYNC B1 ;  /* 0x0000000000017941 */ /* 0x000fea0003800000 */
.L_x_158:
        /* <DEDUP_REMOVED lines=9> */
.L_x_161:
[----:B------:R-:W-:Y:S05]  /*7170*/  BSYNC B1 ;  /* 0x0000000000017941 */ /* 0x000fea0003800000 */
.L_x_160:
        /* <DEDUP_REMOVED lines=9> */
.L_x_163:
[----:B------:R-:W-:Y:S05]  /*7210*/  BSYNC B1 ;  /* 0x0000000000017941 */ /* 0x000fea0003800000 */
.L_x_162:
        /* <DEDUP_REMOVED lines=10> */
.L_x_165:
[----:B------:R-:W-:Y:S05]  /*72c0*/  BSYNC B1 ;  /* 0x0000000000017941 */ /* 0x000fea0003800000 */
.L_x_164:
        /* <DEDUP_REMOVED lines=10> */
.L_x_167:
[----:B------:R-:W-:Y:S05]  /*7370*/  BSYNC B1 ;  /* 0x0000000000017941 */ /* 0x000fea0003800000 */
.L_x_166:
[----:B01---5:R-:W-:Y:S01]  /*7380*/  LOP3.LUT R2, R15, 0xffffe000, RZ, 0xc0, !PT ;  /* 0xffffe0000f027812 */ /* 0x023fe200078ec0ff */
        /* <DEDUP_REMOVED lines=8> */
.L_x_169:
[----:B------:R-:W-:Y:S05]  /*7410*/  BSYNC B1 ;  /* 0x0000000000017941 */ /* 0x000fea0003800000 */
.L_x_168:
[----:B-----5:R-:W-:Y:S01]  /*7420*/  LOP3.LUT R2, R15, 0xffffe000, RZ, 0xc0, !PT ;  /* 0xffffe0000f027812 */ /* 0x020fe200078ec0ff */
[----:B------:R-:W-:Y:S01]  /*7430*/  BSSY B1, `(.L_x_170) ;  /* 0x000000a000017945 */ /* 0x000fe20003800000 */
[----:B------:R-:W-:-:S03]  /*7440*/  ISETP.GT.AND P1, PT, R0, 0x8, P1 ;  /* 0x000000080000780c */ /* 0x000fc60000f24270 */
[----:B------:R-:W-:Y:S01]  /*7450*/  FMUL R3, R2, R89 ;  /* 0x0000005902037220 */ /* 0x000fe20000400000 */
[----:B------:R-:W-:-:S03]  /*7460*/  @P0 IMAD.MOV.U32 R2, RZ, RZ, R8 ;  /* 0x000000ffff020224 */ /* 0x000fc600078e0008 */
[----:B0-2---:R-:W-:Y:S01]  /*7470*/  FFMA R7, R86, R88, R3 ;  /* 0x0000005856077223 */ /* 0x005fe20000000003 */
[----:B------:R-:W-:-:S04]  /*7480*/  @P0 IMAD.MOV.U32 R3, RZ, RZ, R9 ;  /* 0x000000ffff030224 */ /* 0x000fc800078e0009 */
[----:B------:R-:W-:-:S05]  /*7490*/  F2FP.TF32.F32.PACK_B R7, R7 ;  /* 0x00000007ff07723e */ /* 0x000fca00024050ff */
[----:B------:R0:W-:Y:S01]  /*74a0*/  @P0 STG.E desc[UR36][R2.64+0x1e0], R7 ;  /* 0x0001e00702000986 */ /* 0x0001e2000c101924 */
[----:B------:R-:W-:Y:S05]  /*74b0*/  @!P1 BRA `(.L_x_171) ;  /* 0x0000000000049947 */ /* 0x000fea0003800000 */
[----:B------:R2:W5:Y:S02]  /*74c0*/  LDG.E.LTC128B R15, desc[UR36][R4.64+0x1e4] ;  /* 0x0001e424040f7981 */ /* 0x000564000c1e1920 */
.L_x_171:
[----:B------:R-:W-:Y:S05]  /*74d0*/  BSYNC B1 ;  /* 0x0000000000017941 */ /* 0x000fea0003800000 */
.L_x_170:
[----:B------:R-:W-:Y:S05]  /*74e0*/  @!P1 BRA `(.L_x_172) ;  /* 0x0000001000b09947 */ /* 0x000fea0003800000 */
[----:B-----5:R-:W-:-:S05]  /*74f0*/  LOP3.LUT R0, R15, 0xffffe000, RZ, 0xc0, !PT ;  /* 0xffffe0000f007812 */ /* 0x020fca00078ec0ff */
[----:B------:R-:W-:-:S04]  /*7500*/  FMUL R0, R0, R89 ;  /* 0x0000005900007220 */ /* 0x000fc80000400000 */
[----:B------:R-:W-:-:S05]  /*7510*/  FFMA R87, R87, R88, R0 ;  /* 0x0000005857577223 */ /* 0x000fca0000000000 */
[----:B------:R-:W-:-:S05]  /*7520*/  F2FP.TF32.F32.PACK_B R87, R87 ;  /* 0x00000057ff57723e */ /* 0x000fca00024050ff */
[----:B------:R0:W-:Y:S01]  /*7530*/  STG.E desc[UR36][R8.64+0x1e4], R87 ;  /* 0x0001e45708007986 */ /* 0x0001e2000c101924 */
[----:B------:R-:W-:Y:S05]  /*7540*/  BRA `(.L_x_172) ;  /* 0x0000001000987947 */ /* 0x000fea0003800000 */
.L_x_47:
[----:B------:R-:W-:Y:S01]  /*7550*/  ULDC.64 UR4, c[0x0][0x5c0] ;  /* 0x0001700000047ab9 */ /* 0x000fe20000000a00 */
[-C--:B------:R-:W-:Y:S01]  /*7560*/  FMUL R7, R24, R88.reuse ;  /* 0x0000005818077220 */ /* 0x080fe20000400000 */
[----:B------:R-:W-:Y:S01]  /*7570*/  LEA R2, P2, R20, UR4, 0x2 ;  /* 0x0000000414027c11 */ /* 0x000fe2000f8410ff */
[-C--:B------:R-:W-:Y:S01]  /*7580*/  FMUL R25, R25, R88.reuse ;  /* 0x0000005819197220 */ /* 0x080fe20000400000 */
[----:B------:R-:W-:Y:S01]  /*7590*/  ISETP.GT.AND P0, PT, R0, 0x8, P0 ;  /* 0x000000080000780c */ /* 0x000fe20000704270 */
[-C--:B------:R-:W-:Y:S01]  /*75a0*/  FMUL R9, R26, R88.reuse ;  /* 0x000000581a097220 */ /* 0x080fe20000400000 */
[----:B------:R-:W-:Y:S01]  /*75b0*/  LEA.HI.X R3, R20, UR5, R103, 0x2, P2 ;  /* 0x0000000514037c11 */ /* 0x000fe200090f1467 */
[-C--:B------:R-:W-:Y:S01]  /*75c0*/  FMUL R27, R27, R88.reuse ;  /* 0x000000581b1b7220 */ /* 0x080fe20000400000 */
[----:B------:R-:W-:Y:S01]  /*75d0*/  F2FP.TF32.F32.PACK_B R7, R7 ;  /* 0x00000007ff07723e */ /* 0x000fe200024050ff */
[-C--:B------:R-:W-:Y:S01]  /*75e0*/  FMUL R29, R29, R88.reuse ;  /* 0x000000581d1d7220 */ /* 0x080fe20000400000 */
[----:B------:R-:W-:Y:S01]  /*75f0*/  ISETP.GT.AND P2, PT, R14, 0x1, PT ;  /* 0x000000010e00780c */ /* 0x000fe20003f44270 */
[-C--:B------:R-:W-:Y:S01]  /*7600*/  FMUL R31, R31, R88.reuse ;  /* 0x000000581f1f7220 */ /* 0x080fe20000400000 */
[----:B------:R-:W-:Y:S01]  /*7610*/  F2FP.TF32.F32.PACK_B R25, R25 ;  /* 0x00000019ff19723e */ /* 0x000fe200024050ff */
[----:B------:R1:W-:Y:S01]  /*7620*/  @P1 STG.E desc[UR36][R2.64], R7 ;  /* 0x0000000702001986 */ /* 0x0003e2000c101924 */
[C---:B------:R-:W-:Y:S01]  /*7630*/  ISETP.GT.AND P1, PT, R0.reuse, RZ, P2 ;  /* 0x000000ff0000720c */ /* 0x040fe20001724270 */
[-C--:B------:R-:W-:Y:S01]  /*7640*/  FMUL R33, R33, R88.reuse ;  /* 0x0000005821217220 */ /* 0x080fe20000400000 */
[----:B------:R-:W-:Y:S01]  /*7650*/  SHF.L.U64.HI R5, R107, 0x2, R106 ;  /* 0x000000026b057819 */ /* 0x000fe2000001026a */
[-C--:B------:R-:W-:Y:S01]  /*7660*/  FMUL R35, R35, R88.reuse ;  /* 0x0000005823237220 */ /* 0x080fe20000400000 */
[----:B------:R-:W-:Y:S01]  /*7670*/  F2FP.TF32.F32.PACK_B R9, R9 ;  /* 0x00000009ff09723e */ /* 0x000fe200024050ff */
[-C--:B------:R-:W-:Y:S01]  /*7680*/  FMUL R37, R37, R88.reuse ;  /* 0x0000005825257220 */ /* 0x080fe20000400000 */
[----:B------:R-:W-:Y:S01]  /*7690*/  ISETP.GT.AND P2, PT, R0, 0x8, P2 ;  /* 0x000000080000780c */ /* 0x000fe20001744270 */
[-C--:B------:R-:W-:Y:S01]  /*76a0*/  FMUL R39, R39, R88.reuse ;  /* 0x0000005827277220 */ /* 0x080fe20000400000 */
[----:B------:R-:W-:Y:S01]  /*76b0*/  F2FP.TF32.F32.PACK_B R27, R27 ;  /* 0x0000001bff1b723e */ /* 0x000fe200024050ff */
[-C--:B------:R-:W-:Y:S01]  /*76c0*/  FMUL R41, R41, R88.reuse ;  /* 0x0000005829297220 */ /* 0x080fe20000400000 */
[----:B------:R-:W-:Y:S01]  /*76d0*/  F2FP.TF32.F32.PACK_B R29, R29 ;  /* 0x0000001dff1d723e */ /* 0x000fe200024050ff */
[----:B-1----:R-:W-:Y:S01]  /*76e0*/  FMUL R7, R28, R88 ;  /* 0x000000581c077220 */ /* 0x002fe20000400000 */
[----:B------:R-:W-:Y:S01]  /*76f0*/  F2FP.TF32.F32.PACK_B R31, R31 ;  /* 0x0000001fff1f723e */ /* 0x000fe200024050ff */
[----:B------:R-:W-:Y:S01]  /*7700*/  @P1 STG.E desc[UR36][R2.64+0x4], R25 ;  /* 0x0000041902001986 */ /* 0x000fe2000c101924 */
[----:B------:R-:W-:Y:S01]  /*7710*/  LEA R4, P1, R107, R2, 0x2 ;  /* 0x000000026b047211 */ /* 0x000fe200078210ff */
[-C--:B------:R-:W-:Y:S01]  /*7720*/  FMUL R43, R43, R88.reuse ;  /* 0x000000582b2b7220 */ /* 0x080fe20000400000 */
[----:B------:R-:W-:Y:S01]  /*7730*/  F2FP.TF32.F32.PACK_B R7, R7 ;  /* 0x00000007ff07723e */ /* 0x000fe200024050ff */
[-C--:B------:R-:W-:Y:S01]  /*7740*/  FMUL R45, R45, R88.reuse ;  /* 0x000000582d2d7220 */ /* 0x080fe20000400000 */
[----:B------:R-:W-:Y:S01]  /*7750*/  F2FP.TF32.F32.PACK_B R33, R33 ;  /* 0x00000021ff21723e */ /* 0x000fe200024050ff */
[----:B------:R-:W-:Y:S01]  /*7760*/  IMAD.X R5, R5, 0x1, R3, P1 ;  /* 0x0000000105057824 */ /* 0x000fe200008e0603 */
[----:B------:R-:W-:Y:S01]  /*7770*/  ISETP.GT.AND P1, PT, R14, 0x8, PT ;  /* 0x000000080e00780c */ /* 0x000fe20003f24270 */
[-C--:B------:R-:W-:Y:S01]  /*7780*/  FMUL R47, R47, R88.reuse ;  /* 0x000000582f2f7220 */ /* 0x080fe20000400000 */
[----:B------:R-:W-:Y:S01]  /*7790*/  F2FP.TF32.F32.PACK_B R35, R35 ;  /* 0x00000023ff23723e */ /* 0x000fe200024050ff */
[-C--:B------:R-:W-:Y:S01]  /*77a0*/  FMUL R49, R49, R88.reuse ;  /* 0x0000005831317220 */ /* 0x080fe20000400000 */
[----:B------:R1:W-:Y:S01]  /*77b0*/  @P0 STG.E desc[UR36][R4.64], R9 ;  /* 0x0000000904000986 */ /* 0x0003e2000c101924 */
[C---:B------:R-:W-:Y:S01]  /*77c0*/  ISETP.GT.AND P0, PT, R0.reuse, RZ, P1 ;  /* 0x000000ff0000720c */ /* 0x040fe20000f04270 */
[-C--:B------:R-:W-:Y:S01]  /*77d0*/  FMUL R51, R51, R88.reuse ;  /* 0x0000005833337220 */ /* 0x080fe20000400000 */
[----:B------:R-:W-:Y:S01]  /*77e0*/  ISETP.GT.AND P1, PT, R0, 0x8, P1 ;  /* 0x000000080000780c */ /* 0x000fe20000f24270 */
[----:B------:R-:W-:Y:S01]  /*77f0*/  @P2 STG.E desc[UR36][R4.64+0x4], R27 ;  /* 0x0000041b04002986 */ /* 0x000fe2000c101924 */
[----:B------:R-:W-:Y:S01]  /*7800*/  ISETP.GT.AND P2, PT, R14, 0x9, PT ;  /* 0x000000090e00780c */ /* 0x000fe20003f44270 */
[-C--:B------:R-:W-:Y:S01]  /*7810*/  FMUL R53, R53, R88.reuse ;  /* 0x0000005835357220 */ /* 0x080fe20000400000 */
[----:B------:R-:W-:Y:S01]  /*7820*/  F2FP.TF32.F32.PACK_B R37, R37 ;  /* 0x00000025ff25723e */ /* 0x000fe200024050ff */
[-C--:B------:R-:W-:Y:S01]  /*7830*/  FMUL R55, R55, R88.reuse ;  /* 0x0000005837377220 */ /* 0x080fe20000400000 */
[----:B------:R-:W-:Y:S01]  /*7840*/  F2FP.TF32.F32.PACK_B R39, R39 ;  /* 0x00000027ff27723e */ /* 0x000fe200024050ff */
[-C--:B------:R-:W-:Y:S01]  /*7850*/  FMUL R57, R57, R88.reuse ;  /* 0x0000005839397220 */ /* 0x080fe20000400000 */
[----:B------:R-:W-:Y:S01]  /*7860*/  F2FP.TF32.F32.PACK_B R41, R41 ;  /* 0x00000029ff29723e */ /* 0x000fe200024050ff */
[-C--:B-1----:R-:W-:Y:S01]  /*7870*/  FMUL R9, R30, R88.reuse ;  /* 0x000000581e097220 */ /* 0x082fe20000400000 */
[----:B------:R-:W-:Y:S01]  /*7880*/  F2FP.TF32.F32.PACK_B R43, R43 ;  /* 0x0000002bff2b723e */ /* 0x000fe200024050ff */
[----:B------:R1:W-:Y:S01]  /*7890*/  @P0 STG.E desc[UR36][R2.64+0x20], R7 ;  /* 0x0000200702000986 */ /* 0x0003e2000c101924 */
[C---:B------:R-:W-:Y:S01]  /*78a0*/  ISETP.GT.AND P0, PT, R0.reuse, RZ, P2 ;  /* 0x000000ff0000720c */ /* 0x040fe20001704270 */
        /* <DEDUP_REMOVED lines=12> */
[----:B------:R-:W-:Y:S01]  /*7970*/  @P0 STG.E desc[UR36][R2.64+0x24], R29 ;  /* 0x0000241d02000986 */ /* 0x000fe2000c101924 */
[----:B------:R-:W-:Y:S01]  /*7980*/  ISETP.GT.AND P0, PT, R14, 0x10, PT ;  /* 0x000000100e00780c */ /* 0x000fe20003f04270 */
[-C--:B------:R-:W-:Y:S01]  /*7990*/  FMUL R69, R69, R88.reuse ;  /* 0x0000005845457220 */ /* 0x080fe20000400000 */
[----:B------:R-:W-:Y:S01]  /*79a0*/  F2FP.TF32.F32.PACK_B R7, R7 ;  /* 0x00000007ff07723e */ /* 0x000fe200024050ff */
        /* <DEDUP_REMOVED lines=26> */
[----:B-1----:R-:W-:Y:S01]  /*7b50*/  FMUL R7, R36, R88 ;  /* 0x0000005824077220 */ /* 0x002fe20000400000 */
[----:B------:R-:W-:Y:S01]  /*7b60*/  F2FP.TF32.F32.PACK_B R67, R67 ;  /* 0x00000043ff43723e */ /* 0x000fe200024050ff */
[----:B------:R-:W-:Y:S01]  /*7b70*/  @P1 STG.E desc[UR36][R2.64+0x44], R33 ;  /* 0x0000442102001986 */ /* 0x000fe2000c101924 */
[----:B------:R-:W-:-:S02]  /*7b80*/  ISETP.GT.AND P1, PT, R14, 0x18, PT ;  /* 0x000000180e00780c */ /* 0x000fc40003f24270 */
[----:B------:R-:W-:Y:S01]  /*7b90*/  F2FP.TF32.F32.PACK_B R7, R7 ;  /* 0x00000007ff07723e */ /* 0x000fe200024050ff */
[----:B------:R1:W-:Y:S01]  /*7ba0*/  @P0 STG.E desc[UR36][R4.64+0x40], R9 ;  /* 0x0000400904000986 */ /* 0x0003e2000c101924 */
[C---:B------:R-:W-:Y:S02]  /*7bb0*/  ISETP.GT.AND P0, PT, R0.reuse, RZ, P1 ;  /* 0x000000ff0000720c */ /* 0x040fe40000f04270 */
[----:B------:R-:W-:Y:S01]  /*7bc0*/  ISETP.GT.AND P1, PT, R0, 0x8, P1 ;  /* 0x000000080000780c */ /* 0x000fe20000f24270 */
[----:B------:R-:W-:Y:S01]  /*7bd0*/  @P2 STG.E desc[UR36][R4.64+0x44], R35 ;  /* 0x0000442304002986 */ /* 0x000fe2000c101924 */
[----:B------:R-:W-:Y:S02]  /*7be0*/  ISETP.GT.AND P2, PT, R14, 0x19, PT ;  /* 0x000000190e00780c */ /* 0x000fe40003f44270 */
[----:B------:R-:W-:Y:S02]  /*7bf0*/  F2FP.TF32.F32.PACK_B R69, R69 ;  /* 0x00000045ff45723e */ /* 0x000fe400024050ff */
[----:B------:R-:W-:-:S02]  /*7c00*/  F2FP.TF32.F32.PACK_B R71, R71 ;  /* 0x00000047ff47723e */ /* 0x000fc400024050ff */
[----:B------:R-:W-:Y:S01]  /*7c10*/  F2FP.TF32.F32.PACK_B R73, R73 ;  /* 0x00000049ff49723e */ /* 0x000fe200024050ff */
[----:B-1----:R-:W-:Y:S01]  /*7c20*/  FMUL R9, R38, R88 ;  /* 0x0000005826097220 */ /* 0x002fe20000400000 */
[----:B------:R-:W-:Y:S01]  /*7c30*/  F2FP.TF32.F32.PACK_B R75, R75 ;  /* 0x0000004bff4b723e */ /* 0x000fe200024050ff */
[----:B------:R1:W-:Y:S01]  /*7c40*/  @P0 STG.E desc[UR36][R2.64+0x60], R7 ;  /* 0x0000600702000986 */ /* 0x0003e2000c101924 */
[C---:B------:R-:W-:Y:S02]  /*7c50*/  ISETP.GT.AND P0, PT, R0.reuse, RZ, P2 ;  /* 0x000000ff0000720c */ /* 0x040fe40001704270 */
[----:B------:R-:W-:Y:S02]  /*7c60*/  F2FP.TF32.F32.PACK_B R9, R9 ;  /* 0x00000009ff09723e */ /* 0x000fe400024050ff */
[----:B------:R-:W-:Y:S02]  /*7c70*/  ISETP.GT.AND P2, PT, R0, 0x8, P2 ;  /* 0x000000080000780c */ /* 0x000fe40001744270 */
[----:B------:R-:W-:-:S02]  /*7c80*/  F2FP.TF32.F32.PACK_B R77, R77 ;  /* 0x0000004dff4d723e */ /* 0x000fc400024050ff */
[----:B------:R-:W-:Y:S02]  /*7c90*/  F2FP.TF32.F32.PACK_B R79, R79 ;  /* 0x0000004fff4f723e */ /* 0x000fe400024050ff */
[----:B------:R-:W-:Y:S01]  /*7ca0*/  F2FP.TF32.F32.PACK_B R81, R81 ;  /* 0x00000051ff51723e */ /* 0x000fe200024050ff */
[----:B-1----:R-:W-:Y:S01]  /*7cb0*/  FMUL R7, R40, R88 ;  /* 0x0000005828077220 */ /* 0x002fe20000400000 */
[----:B------:R-:W-:Y:S01]  /*7cc0*/  F2FP.TF32.F32.PACK_B R83, R83 ;  /* 0x00000053ff53723e */ /* 0x000fe200024050ff */
[----:B------:R-:W-:Y:S01]  /*7cd0*/  @P0 STG.E desc[UR36][R2.64+0x64], R37 ;  /* 0x0000642502000986 */ /* 0x000fe2000c101924 */
[----:B------:R-:W-:Y:S02]  /*7ce0*/  ISETP.GT.AND P0, PT, R14, 0x20, PT ;  /* 0x000000200e00780c */ /* 0x000fe40003f04270 */
[----:B------:R-:W-:Y:S01]  /*7cf0*/  F2FP.TF32.F32.PACK_B R7, R7 ;  /* 0x00000007ff07723e */ /* 0x000fe200024050ff */
[----:B------:R1:W-:Y:S01]  /*7d00*/  @P1 STG.E desc[UR36][R4.64+0x60], R9 ;  /* 0x0000600904001986 */ /* 0x0003e2000c101924 */
[----:B------:R-:W-:-:S02]  /*7d10*/  ISETP.GT.AND P1, PT, R0, RZ, P0 ;  /* 0x000000ff0000720c */ /* 0x000fc40000724270 */
[----:B------:R-:W-:Y:S01]  /*7d20*/  ISETP.GT.AND P0, PT, R0, 0x8, P0 ;  /* 0x000000080000780c */ /* 0x000fe20000704270 */
[----:B------:R-:W-:Y:S01]  /*7d30*/  @P2 STG.E desc[UR36][R4.64+0x64], R39 ;  /* 0x0000642704002986 */ /* 0x000fe2000c101924 */
[----:B------:R-:W-:Y:S02]  /*7d40*/  ISETP.GT.AND P2, PT, R14, 0x21, PT ;  /* 0x000000210e00780c */ /* 0x000fe40003f44270 */
[----:B------:R-:W-:Y:S02]  /*7d50*/  F2FP.TF32.F32.PACK_B R85, R85 ;  /* 0x00000055ff55723e */ /* 0x000fe400024050ff */
[----:B------:R-:W-:Y:S01]  /*7d60*/  F2FP.TF32.F32.PACK_B R87, R87 ;  /* 0x00000057ff57723e */ /* 0x000fe200024050ff */
[----:B-1----:R-:W-:-:S04]  /*7d70*/  FMUL R9, R42, R88 ;  /* 0x000000582a097220 */ /* 0x002fc80000400000 */
[----:B------:R1:W-:Y:S01]  /*7d80*/  @P1 STG.E desc[UR36][R2.64+0x80], R7 ;  /* 0x0000800702001986 */ /* 0x0003e2000c101924 */
[C---:B------:R-:W-:Y:S02]  /*7d90*/  ISETP.GT.AND P1, PT, R0.reuse, RZ, P2 ;  /* 0x000000ff0000720c */ /* 0x040fe40001724270 */
[----:B------:R-:W-:Y:S02]  /*7da0*/  F2FP.TF32.F32.PACK_B R9, R9 ;  /* 0x00000009ff09723e */ /* 0x000fe400024050ff */
[----:B------:R-:W-:Y:S01]  /*7db0*/  ISETP.GT.AND P2, PT, R0, 0x8, P2 ;  /* 0x000000080000780c */ /* 0x000fe20001744270 */
[----:B-1----:R-:W-:-:S08]  /*7dc0*/  FMUL R7, R44, R88 ;  /* 0x000000582c077220 */ /* 0x002fd00000400000 */
[----:B------:R-:W-:Y:S01]  /*7dd0*/  @P1 STG.E desc[UR36][R2.64+0x84], R41 ;  /* 0x0000842902001986 */ /* 0x000fe2000c101924 */
[----:B------:R-:W-:Y:S02]  /*7de0*/  ISETP.GT.AND P1, PT, R14, 0x28, PT ;  /* 0x000000280e00780c */ /* 0x000fe40003f24270 */
[----:B------:R-:W-:Y:S01]  /*7df0*/  F2FP.TF32.F32.PACK_B R7, R7 ;  /* 0x00000007ff07723e */ /* 0x000fe200024050ff */
[----:B------:R1:W-:Y:S01]  /*7e00*/  @P0 STG.E desc[UR36][R4.64+0x80], R9 ;  /* 0x0000800904000986 */ /* 0x0003e2000c101924 */
[C---:B------:R-:W-:Y:S02]  /*7e10*/  ISETP.GT.AND P0, PT, R0.reuse, RZ, P1 ;  /* 0x000000ff0000720c */ /* 0x040fe40000f04270 */
[----:B------:R-:W-:Y:S01]  /*7e20*/  ISETP.GT.AND P1, PT, R0, 0x8, P1 ;  /* 0x000000080000780c */ /* 0x000fe20000f24270 */
[----:B------:R-:W-:Y:S01]  /*7e30*/  @P2 STG.E desc[UR36][R4.64+0x84], R43 ;  /* 0x0000842b04002986 */ /* 0x000fe2000c101924 */
[----:B------:R-:W-:Y:S01]  /*7e40*/  ISETP.GT.AND P2, PT, R14, 0x29, PT ;  /* 0x000000290e00780c */ /* 0x000fe20003f44270 */
[----:B-1----:R-:W-:-:S08]  /*7e50*/  FMUL R9, R46, R88 ;  /* 0x000000582e097220 */ /* 0x002fd00000400000 */
        /* <DEDUP_REMOVED lines=140> */
[----:B------:R-:W-:Y:S01]  /*8720*/  @P0 STG.E desc[UR36][R2.64+0x1e0], R7 ;  /* 0x0001e00702000986 */ /* 0x000fe2000c101924 */
[C---:B------:R-:W-:Y:S02]  /*8730*/  ISETP.GT.AND P0, PT, R0.reuse, RZ, P2 ;  /* 0x000000ff0000720c */ /* 0x040fe40001704270 */
[----:B------:R-:W-:Y:S02]  /*8740*/  ISETP.GT.AND P2, PT, R0, 0x8, P2 ;  /* 0x000000080000780c */ /* 0x000fe40001744270 */
[----:B------:R-:W-:-:S09]  /*8750*/  F2FP.TF32.F32.PACK_B R9, R9 ;  /* 0x00000009ff09723e */ /* 0x000fd200024050ff */
[----:B------:R1:W-:Y:S02]  /*8760*/  @P0 STG.E desc[UR36][R2.64+0x1e4], R85 ;  /* 0x0001e45502000986 */ /* 0x0003e4000c101924 */
[----:B-1----:R-:W-:Y:S02]  /*8770*/  @P1 IMAD.MOV.U32 R2, RZ, RZ, R4 ;  /* 0x000000ffff021224 */ /* 0x002fe400078e0004 */
[----:B------:R-:W-:-:S05]  /*8780*/  @P1 IMAD.MOV.U32 R3, RZ, RZ, R5 ;  /* 0x000000ffff031224 */ /* 0x000fca00078e0005 */
[----:B------:R1:W-:Y:S04]  /*8790*/  @P1 STG.E desc[UR36][R2.64+0x1e0], R9 ;  /* 0x0001e00902001986 */ /* 0x0003e8000c101924 */
[----:B------:R1:W-:Y:S02]  /*87a0*/  @P2 STG.E desc[UR36][R4.64+0x1e4], R87 ;  /* 0x0001e45704002986 */ /* 0x0003e4000c101924 */
.L_x_172:
[----:B------:R-:W-:Y:S05]  /*87b0*/  BSYNC B0 ;  /* 0x0000000000007941 */ /* 0x000fea0003800000 */
.L_x_46:
[----:B01----:R-:W-:Y:S01]  /*87c0*/  IMAD.U32 R3, RZ, RZ, UR38 ;  /* 0x00000026ff037e24 */ /* 0x003fe2000f8e00ff */
[----:B------:R-:W-:Y:S01]  /*87d0*/  ULDC.64 UR4, c[0x0][0x650] ;  /* 0x0001940000047ab9 */ /* 0x000fe20000000a00 */
[----:B------:R0:W-:Y:S01]  /*87e0*/  SYNCS.ARRIVE.TRANS64.A1T0 RZ, [R112+UR50], RZ ;  /* 0x000000ff70ff79a7 */ /* 0x0001e20008100032 */
[----:B------:R-:W-:Y:S01]  /*87f0*/  PRMT R0, RZ, 0x7610, R0 ;  /* 0x00007610ff007816 */ /* 0x000fe20000000000 */
[----:B------:R-:W-:Y:S01]  /*8800*/  IMAD.MOV.U32 R19, RZ, RZ, -0x1 ;  /* 0xffffffffff137424 */ /* 0x000fe200078e00ff */
[----:B------:R-:W-:Y:S01]  /*8810*/  LEA R18, P0, R3, R18, 0x1 ;  /* 0x0000001203127211 */ /* 0x000fe200078008ff */
[----:B------:R-:W-:Y:S02]  /*8820*/  IMAD.MOV.U32 R22, RZ, RZ, -0x1 ;  /* 0xffffffffff167424 */ /* 0x000fe400078e00ff */
[----:B------:R-:W-:Y:S01]  /*8830*/  IMAD.MOV.U32 R16, RZ, RZ, -0x1 ;  /* 0xffffffffff107424 */ /* 0x000fe200078e00ff */
[----:B------:R-:W-:Y:S02]  /*8840*/  IADD3.X R17, R17, UR49, RZ, P0, !PT ;  /* 0x0000003111117c10 */ /* 0x000fe400087fe4ff */
[----:B------:R-:W-:-:S04]  /*8850*/  ISETP.GE.U32.AND P0, PT, R18, UR4, PT ;  /* 0x0000000412007c0c */ /* 0x000fc8000bf06070 */
[----:B------:R-:W-:-:S13]  /*8860*/  ISETP.GE.U32.AND.EX P0, PT, R17, UR5, PT, P0 ;  /* 0x0000000511007c0c */ /* 0x000fda000bf06100 */
[----:B0-----:R-:W-:Y:S05]  /*8870*/  @P0 BRA `(.L_x_173) ;  /* 0x0000000400580947 */ /* 0x001fea0003800000 */
[----:B----4-:R-:W0:Y:S01]  /*8880*/  LDC.64 R8, c[0x0][0x628] ;  /* 0x00018a00ff087b82 */ /* 0x010e220000000a00 */
[----:B------:R-:W1:Y:S01]  /*8890*/  S2R R14, SR_CTAID.X ;  /* 0x00000000000e7919 */ /* 0x000e620000002500 */
[----:B------:R-:W-:Y:S02]  /*88a0*/  IMAD.MOV.U32 R6, RZ, RZ, R18 ;  /* 0x000000ffff067224 */ /* 0x000fe400078e0012 */
[----:B------:R-:W-:Y:S01]  /*88b0*/  IMAD.MOV.U32 R7, RZ, RZ, R17 ;  /* 0x000000ffff077224 */ /* 0x000fe200078e0011 */
[----:B-----5:R-:W4:Y:S03]  /*88c0*/  S2R R15, SR_CTAID.Y ;  /* 0x00000000000f7919 */ /* 0x020f260000002600 */
[----:B------:R-:W1:Y:S08]  /*88d0*/  LDC R0, c[0x0][0x630] ;  /* 0x00018c00ff007b82 */ /* 0x000e700000000800 */
[----:B------:R-:W1:Y:S01]  /*88e0*/  LDC.64 R12, c[0x0][0x620] ;  /* 0x00018800ff0c7b82 */ /* 0x000e620000000a00 */
[----:B0-----:R-:W-:-:S04]  /*88f0*/  ISETP.NE.U32.AND P0, PT, R8, RZ, PT ;  /* 0x000000ff0800720c */ /* 0x001fc80003f05070 */
[----:B------:R-:W-:-:S13]  /*8900*/  ISETP.NE.AND.EX P0, PT, R9, RZ, PT, P0 ;  /* 0x000000ff0900720c */ /* 0x000fda0003f05300 */
[----:B-1--4-:R-:W-:Y:S05]  /*8910*/  @!P0 BRA `(.L_x_174) ;  /* 0x0000000000288947 */ /* 0x012fea0003800000 */
[----:B------:R-:W0:Y:S02]  /*8920*/  LDC R3, c[0x0][0x634] ;  /* 0x00018d00ff037b82 */ /* 0x000e240000000800 */
[----:B0-----:R-:W-:-:S05]  /*8930*/  IADD3 R7, P0, R18, R3, RZ ;  /* 0x0000000312077210 */ /* 0x001fca0007f1e0ff */
[----:B------:R-:W-:-:S04]  /*8940*/  IMAD.X R11, RZ, RZ, R17, P0 ;  /* 0x000000ffff0b7224 */ /* 0x000fc800000e0611 */
[----:B------:R-:W-:-:S04]  /*8950*/  IMAD.WIDE.U32 R2, R11, R8, RZ ;  /* 0x000000080b027225 */ /* 0x000fc800078e00ff */
[----:B--23--:R-:W-:-:S04]  /*8960*/  IMAD.WIDE.U32 R4, P0, R7, R9, R2 ;  /* 0x0000000907047225 */ /* 0x00cfc80007800002 */
[----:B------:R-:W-:-:S04]  /*8970*/  IMAD.WIDE.U32 R2, R7, R8, RZ ;  /* 0x0000000807027225 */ /* 0x000fc800078e00ff */
[----:B------:R-:W-:Y:S01]  /*8980*/  IMAD.X R7, RZ, RZ, RZ, P0 ;  /* 0x000000ffff077224 */ /* 0x000fe200000e06ff */
[----:B------:R-:W-:Y:S01]  /*8990*/  IADD3 RZ, P0, R3, R4, RZ ;  /* 0x0000000403ff7210 */ /* 0x000fe20007f1e0ff */
[----:B------:R-:W-:-:S04]  /*89a0*/  IMAD.MOV.U32 R6, RZ, RZ, R5 ;  /* 0x000000ffff067224 */ /* 0x000fc800078e0005 */
[----:B------:R-:W-:-:S08]  /*89b0*/  IMAD.WIDE.U32.X R6, R11, R9, R6, P0 ;  /* 0x000000090b067225 */ /* 0x000fd000000e0406 */
.L_x_174:
[-CC-:B------:R-:W-:Y:S01]  /*89c0*/  SHF.R.U64 R8, R6, R0.reuse, R7.reuse ;  /* 0x0000000006087219 */ /* 0x180fe20000001207 */
[----:B------:R-:W0:Y:S01]  /*89d0*/  LDC.64 R22, c[0x0][0x640] ;  /* 0x00019000ff167b82 */ /* 0x000e220000000a00 */
[----:B------:R-:W-:Y:S01]  /*89e0*/  SHF.R.U32.HI R0, RZ, R0, R7 ;  /* 0x00000000ff007219 */ /* 0x000fe20000011607 */
[----:B------:R-:W-:Y:S01]  /*89f0*/  IMAD.MOV.U32 R16, RZ, RZ, R18 ;  /* 0x000000ffff107224 */ /* 0x000fe200078e0012 */
[----:B--23--:R-:W-:Y:S01]  /*8a00*/  IADD3 R5, P0, RZ, -R8, RZ ;  /* 0x80000008ff057210 */ /* 0x00cfe20007f1e0ff */
[----:B------:R-:W-:Y:S01]  /*8a10*/  ULDC UR4, c[0x0][0x150] ;  /* 0x0000540000047ab9 */ /* 0x000fe20000000800 */
[----:B------:R-:W-:-:S03]  /*8a20*/  I2FP.F32.U32 R6, R14 ;  /* 0x0000000e00067245 */ /* 0x000fc60000201000 */
[----:B------:R-:W1:Y:S01]  /*8a30*/  LDC R4, c[0x0][0x618] ;  /* 0x00018600ff047b82 */ /* 0x000e620000000800 */
[----:B------:R-:W-:Y:S02]  /*8a40*/  IMAD.X R3, RZ, RZ, ~R0, P0 ;  /* 0x000000ffff037224 */ /* 0x000fe400000e0e00 */
[----:B------:R-:W-:Y:S01]  /*8a50*/  FMUL R6, R6, UR4 ;  /* 0x0000000406067c20 */ /* 0x000fe20008400000 */
[----:B------:R-:W-:Y:S01]  /*8a60*/  ULDC UR4, c[0x0][0x154] ;  /* 0x0000550000047ab9 */ /* 0x000fe20000000800 */
[-C--:B------:R-:W-:Y:S02]  /*8a70*/  IMAD R0, R3, R12.reuse, RZ ;  /* 0x0000000c03007224 */ /* 0x080fe400078e02ff */
[C---:B------:R-:W-:Y:S01]  /*8a80*/  IMAD.WIDE.U32 R2, R5.reuse, R12, R16 ;  /* 0x0000000c05027225 */ /* 0x040fe200078e0010 */
[----:B------:R-:W2:Y:S01]  /*8a90*/  LDC R9, c[0x0][0x608] ;  /* 0x00018200ff097b82 */ /* 0x000ea20000000800 */
[----:B------:R-:W3:Y:S02]  /*8aa0*/  F2I.U32.TRUNC.NTZ R6, R6 ;  /* 0x0000000600067305 */ /* 0x000ee4000020f000 */
[----:B------:R-:W-:-:S04]  /*8ab0*/  IMAD R5, R5, R13, R0 ;  /* 0x0000000d05057224 */ /* 0x000fc800078e0200 */
[----:B------:R-:W-:Y:S01]  /*8ac0*/  IMAD.IADD R3, R3, 0x1, R5 ;  /* 0x0000000103037824 */ /* 0x000fe200078e0205 */
[----:B------:R-:W4:Y:S01]  /*8ad0*/  LDC R20, c[0x0][0x658] ;  /* 0x00019600ff147b82 */ /* 0x000f220000000800 */
[----:B------:R-:W-:Y:S02]  /*8ae0*/  I2FP.F32.U32 R5, R15 ;  /* 0x0000000f00057245 */ /* 0x000fe40000201000 */
[----:B0-----:R-:W-:-:S03]  /*8af0*/  ISETP.NE.U32.AND P0, PT, R22, RZ, PT ;  /* 0x000000ff1600720c */ /* 0x001fc60003f05070 */
[----:B------:R-:W-:Y:S01]  /*8b00*/  FMUL R5, R5, UR4 ;  /* 0x0000000405057c20 */ /* 0x000fe20008400000 */
[----:B------:R-:W-:Y:S01]  /*8b10*/  ISETP.NE.AND.EX P0, PT, R23, RZ, PT, P0 ;  /* 0x000000ff1700720c */ /* 0x000fe20003f05300 */
[----:B------:R-:W0:Y:S01]  /*8b20*/  LDC R7, c[0x0][0x144] ;  /* 0x00005100ff077b82 */ /* 0x000e220000000800 */
[-CC-:B-1----:R-:W-:Y:S01]  /*8b30*/  SHF.R.U32.HI R0, RZ, R4.reuse, R3.reuse ;  /* 0x00000004ff007219 */ /* 0x182fe20000011603 */
[----:B---3--:R-:W-:Y:S01]  /*8b40*/  IMAD.MOV R6, RZ, RZ, -R6 ;  /* 0x000000ffff067224 */ /* 0x008fe200078e0a06 */
[----:B------:R-:W-:-:S05]  /*8b50*/  SHF.R.U64 R11, R2, R4, R3 ;  /* 0x00000004020b7219 */ /* 0x000fca0000001203 */
[----:B------:R-:W1:Y:S01]  /*8b60*/  LDC R16, c[0x0][0x148] ;  /* 0x00005200ff107b82 */ /* 0x000e620000000800 */
[-CC-:B--2---:R-:W-:Y:S02]  /*8b70*/  SHF.R.U64 R10, R11, R9.reuse, R0.reuse ;  /* 0x000000090b0a7219 */ /* 0x184fe40000001200 */
[----:B------:R-:W-:Y:S02]  /*8b80*/  SHF.R.U32.HI R3, RZ, R9, R0 ;  /* 0x00000009ff037219 */ /* 0x000fe40000011600 */
[----:B------:R2:W3:Y:S03]  /*8b90*/  F2I.U32.TRUNC.NTZ R0, R5 ;  /* 0x0000000500007305 */ /* 0x0004e6000020f000 */
[----:B------:R-:W1:Y:S01]  /*8ba0*/  LDC R13, c[0x0][0x648] ;  /* 0x00019200ff0d7b82 */ /* 0x000e620000000800 */
[-CC-:B----4-:R-:W-:Y:S02]  /*8bb0*/  SHF.R.U64 R12, R10, R20.reuse, R3.reuse ;  /* 0x000000140a0c7219 */ /* 0x190fe40000001203 */
[----:B------:R-:W-:-:S03]  /*8bc0*/  SHF.R.U32.HI R3, RZ, R20, R3 ;  /* 0x00000014ff037219 */ /* 0x000fc60000011603 */
[----:B------:R-:W-:Y:S02]  /*8bd0*/  IMAD.MOV.U32 R2, RZ, RZ, R12 ;  /* 0x000000ffff027224 */ /* 0x000fe400078e000c */
[----:B------:R-:W4:Y:S01]  /*8be0*/  LDC R21, c[0x0][0x638] ;  /* 0x00018e00ff157b82 */ /* 0x000f220000000800 */
[----:B0-----:R-:W-:-:S07]  /*8bf0*/  IMAD R14, R7, R6, R14 ;  /* 0x00000006070e7224 */ /* 0x001fce00078e020e */
[----:B------:R-:W0:Y:S08]  /*8c00*/  LDC R24, c[0x0][0x610] ;  /* 0x00018400ff187b82 */ /* 0x000e300000000800 */
[----:B------:R-:W0:Y:S01]  /*8c10*/  LDC R25, c[0x0][0x600] ;  /* 0x00018000ff197b82 */ /* 0x000e220000000800 */
[----:B--23--:R-:W-:Y:S05]  /*8c20*/  @!P0 BRA `(.L_x_175) ;  /* 0x0000000000288947 */ /* 0x00cfea0003800000 */
[----:B------:R-:W2:Y:S02]  /*8c30*/  LDC R7, c[0x0][0x64c] ;  /* 0x00019300ff077b82 */ /* 0x000ea40000000800 */
[----:B--2---:R-:W-:-:S05]  /*8c40*/  IADD3 R7, P0, R12, R7, RZ ;  /* 0x000000070c077210 */ /* 0x004fca0007f1e0ff */
        /* <DEDUP_REMOVED lines=8> */
.L_x_175:
[----:B------:R-:W2:Y:S01]  /*8cd0*/  LDC R4, c[0x0][0x65c] ;  /* 0x00019700ff047b82 */ /* 0x000ea20000000800 */
[----:B-1----:R-:W-:Y:S02]  /*8ce0*/  SHF.R.U64 R2, R2, R13, R3 ;  /* 0x0000000d02027219 */ /* 0x002fe40000001203 */
[----:B------:R-:W-:-:S03]  /*8cf0*/  LOP3.LUT R11, R11, R108, RZ, 0xc0, !PT ;  /* 0x0000006c0b0b7212 */ /* 0x000fc600078ec0ff */
[----:B------:R-:W-:Y:S01]  /*8d00*/  IMAD.MOV R3, RZ, RZ, -R2 ;  /* 0x000000ffff037224 */ /* 0x000fe200078e0a02 */
[----:B--2---:R-:W-:Y:S01]  /*8d10*/  ISETP.NE.AND P0, PT, R4, 0x1, PT ;  /* 0x000000010400780c */ /* 0x004fe20003f05270 */
[----:B------:R-:W-:Y:S01]  /*8d20*/  IMAD.MOV R4, RZ, RZ, -R0 ;  /* 0x000000ffff047224 */ /* 0x000fe200078e0a00 */
[----:B------:R-:W-:-:S05]  /*8d30*/  LOP3.LUT R0, R10, R109, RZ, 0xc0, !PT ;  /* 0x0000006d0a007212 */ /* 0x000fca00078ec0ff */
[----:B------:R-:W-:Y:S02]  /*8d40*/  IMAD R19, R105, R2, R0 ;  /* 0x0000000269137224 */ /* 0x000fe400078e0200 */
[----:B----4-:R-:W-:Y:S02]  /*8d50*/  IMAD R0, R3, R21, R12 ;  /* 0x0000001503007224 */ /* 0x010fe400078e020c */
[----:B------:R-:W-:Y:S02]  /*8d60*/  IMAD.MOV.U32 R3, RZ, RZ, 0x1 ;  /* 0x00000001ff037424 */ /* 0x000fe400078e00ff */
[----:B------:R-:W-:Y:S02]  /*8d70*/  @P0 IMAD R14, R16, R4, R15 ;  /* 0x00000004100e0224 */ /* 0x000fe400078e020f */
[----:B0-----:R-:W-:Y:S01]  /*8d80*/  IMAD R2, R0, R25, R11 ;  /* 0x0000001900027224 */ /* 0x001fe200078e020b */
[----:B------:R-:W-:Y:S01]  /*8d90*/  PRMT R0, R3, 0x7610, R0 ;  /* 0x0000761003007816 */ /* 0x000fe20000000000 */
[----:B------:R-:W-:-:S02]  /*8da0*/  IMAD R19, R19, R24, R14 ;  /* 0x0000001813137224 */ /* 0x000fc400078e020e */
[----:B------:R-:W-:-:S03]  /*8db0*/  IMAD.MOV.U32 R16, RZ, RZ, R8 ;  /* 0x000000ffff107224 */ /* 0x000fc600078e0008 */
[----:B------:R-:W-:Y:S02]  /*8dc0*/  SEL R22, R2, R19, !P0 ;  /* 0x0000001302167207 */ /* 0x000fe40004000000 */
[----:B------:R-:W-:-:S07]  /*8dd0*/  SEL R19, R19, R2, !P0 ;  /* 0x0000000213137207 */ /* 0x000fce0004000000 */
.L_x_173:
[----:B------:R-:W-:Y:S01]  /*8de0*/  LOP3.LUT P0, RZ, R0, 0xff, RZ, 0xc0, !PT ;  /* 0x000000ff00ff7812 */ /* 0x000fe2000780c0ff */
[----:B------:R-:W-:Y:S01]  /*8df0*/  UIMAD.WIDE.U32 UR4, UR41, 0x38e38e39, URZ ;  /* 0x38e38e39290478a5 */ /* 0x000fe2000f8e003f */
[----:B------:R-:W-:-:S03]  /*8e00*/  LOP3.LUT R122, R122, 0x1, RZ, 0x3c, !PT ;  /* 0x000000017a7a7812 */ /* 0x000fc600078e3cff */
[----:B------:R-:W-:-:S04]  /*8e10*/  USHF.R.U32.HI UR4, URZ, 0x1, UR5 ;  /* 0x000000013f047899 */ /* 0x000fc80008011605 */
[----:B------:R-:W-:-:S04]  /*8e20*/  UIMAD UR41, UR4, -0x9, UR41 ;  /* 0xfffffff7042978a4 */ /* 0x000fc8000f8e0229 */
[----:B------:R-:W-:Y:S08]  /*8e30*/  @P0 BRA `(.L_x_176) ;  /* 0xffffff8800780947 */ /* 0x000ff0000383ffff */
[----:B------:R-:W-:Y:S05]  /*8e40*/  EXIT ;  /* 0x000000000000794d */ /* 0x000fea0003800000 */
.L_x_14:
[----:B------:R-:W-:-:S08]  /*8e50*/  ISETP.NE.AND P0, PT, RZ, UR4, PT ;  /* 0x00000004ff007c0c */ /* 0x000fd0000bf05270 */
[----:B------:R-:W0:-:S00]  /*8e60*/  USETMAXREG.DEALLOC.CTAPOOL 0x28 ;  /* 0x00000028000079c8 */ /* 0x000e0000080e0500 */
[----:B------:R-:W-:Y:S05]  /*8e70*/  @P0 EXIT ;  /* 0x000000000000094d */ /* 0x000fea0003800000 */
[----:B0-----:R0:W-:Y:S01]  /*8e80*/  STL [R1], RZ ;  /* 0x000000ff01007387 */ /* 0x0011e20000100800 */
[----:B------:R-:W-:Y:S01]  /*8e90*/  LOP3.LUT P0, RZ, R4, 0xff, RZ, 0xc0, !PT ;  /* 0x000000ff04ff7812 */ /* 0x000fe2000780c0ff */
[----:B------:R-:W-:-:S12]  /*8ea0*/  IMAD.MOV.U32 R24, RZ, RZ, 0x1 ;  /* 0x00000001ff187424 */ /* 0x000fd800078e00ff */
[----:B0-----:R-:W-:Y:S05]  /*8eb0*/  @!P0 BRA `(.L_x_177) ;  /* 0x0000001400f48947 */ /* 0x001fea0003800000 */
[----:B------:R-:W-:Y:S01]  /*8ec0*/  LOP3.LUT P0, RZ, R0, 0x1f, RZ, 0xc0, !PT ;  /* 0x0000001f00ff7812 */ /* 0x000fe2000780c0ff */
[----:B------:R-:W-:Y:S01]  /*8ed0*/  IMAD.MOV.U32 R0, RZ, RZ, 0x1 ;  /* 0x00000001ff007424 */ /* 0x000fe200078e00ff */
[C---:B------:R-:W-:Y:S01]  /*8ee0*/  ISETP.NE.AND P1, PT, R25.reuse, RZ, PT ;  /* 0x000000ff1900720c */ /* 0x040fe20003f25270 */
[----:B------:R0:W-:Y:S01]  /*8ef0*/  STL [R1], RZ ;  /* 0x000000ff01007387 */ /* 0x0001e20000100800 */
[----:B------:R-:W-:Y:S01]  /*8f00*/  ISETP.NE.OR P0, PT, R25, RZ, !P0 ;  /* 0x000000ff1900720c */ /* 0x000fe20004705670 */
[----:B------:R-:W-:Y:S01]  /*8f10*/  ULDC UR41, c[0x0][0x658] ;  /* 0x0001960000297ab9 */ /* 0x000fe20000000800 */
[----:B------:R-:W-:Y:S01]  /*8f20*/  LOP3.LUT R23, R23, 0xfffffffe, RZ, 0xc0, !PT ;  /* 0xfffffffe17177812 */ /* 0x000fe200078ec0ff */
[----:B------:R0:W-:Y:S01]  /*8f30*/  STL.S16 [R1+0x4], R0 ;  /* 0x0000040001007387 */ /* 0x0001e20000100600 */
[----:B------:R-:W-:Y:S01]  /*8f40*/  UMOV UR4, 0xffffffff ;  /* 0xffffffff00047882 */ /* 0x000fe20000000000 */
[----:B------:R-:W-:Y:S01]  /*8f50*/  BSSY B7, `(.L_x_177) ;  /* 0x0000173000077945 */ /* 0x000fe20003800000 */
[----:B------:R-:W-:Y:S01]  /*8f60*/  USHF.L.U32 UR4, UR4, UR41, URZ ;  /* 0x0000002904047299 */ /* 0x000fe2000800063f */
[----:B------:R-:W-:Y:S01]  /*8f70*/  IMAD.MOV.U32 R24, RZ, RZ, 0x1 ;  /* 0x00000001ff187424 */ /* 0x000fe200078e00ff */
[----:B------:R-:W-:Y:S01]  /*8f80*/  ULDC UR40, c[0x0][0x600] ;  /* 0x0001800000287ab9 */ /* 0x000fe20000000800 */
[----:B------:R-:W-:Y:S01]  /*8f90*/  UMOV UR5, 0x1 ;  /* 0x0000000100057882 */ /* 0x000fe20000000000 */
[----:B------:R-:W-:Y:S01]  /*8fa0*/  UIADD3 UR46, UR43, 0x1, URZ ;  /* 0x000000012b2e7890 */ /* 0x000fe2000fffe03f */
[----:B------:R-:W-:Y:S01]  /*8fb0*/  @P1 LOP3.LUT R23, R23, 0x1, RZ, 0xfc, !PT ;  /* 0x0000000117171812 */ /* 0x000fe200078efcff */
[----:B------:R-:W-:-:S02]  /*8fc0*/  ULOP3.LUT UR47, UR42, 0x2, URZ, 0xfc, !UPT ;  /* 0x000000022a2f7892 */ /* 0x000fc4000f8efc3f */
[----:B------:R-:W-:Y:S01]  /*8fd0*/  UIADD3 UR40, UR40, -0x1, URZ ;  /* 0xffffffff28287890 */ /* 0x000fe2000fffe03f */
[----:B------:R-:W-:Y:S01]  /*8fe0*/  LOP3.LUT R23, R23, 0xfffffffd, RZ, 0xc0, !PT ;  /* 0xfffffffd17177812 */ /* 0x000fe200078ec0ff */
[----:B------:R-:W-:Y:S02]  /*8ff0*/  USHF.L.U32 UR41, UR5, UR41, URZ ;  /* 0x0000002905297299 */ /* 0x000fe4000800063f */
[----:B------:R-:W-:Y:S01]  /*9000*/  ULOP3.LUT UR45, URZ, UR4, URZ, 0x33, !UPT ;  /* 0x000000043f2d7292 */ /* 0x000fe2000f8e333f */
[----:B------:R-:W-:Y:S01]  /*9010*/  @P0 LOP3.LUT R23, R23, 0x2, RZ, 0xfc, !PT ;  /* 0x0000000217170812 */ /* 0x000fe200078efcff */
[----:B0-----:R-:W-:-:S10]  /*9020*/  ULDC.64 UR36, c[0x0][0x198] ;  /* 0x0000660000247ab9 */ /* 0x001fd40000000a00 */
.L_x_191:
[----:B------:R-:W-:-:S03]  /*9030*/  UMOV UR4, 0xffffffff ;  /* 0xffffffff00047882 */ /* 0x000fc60000000000 */
[----:B------:R-:W-:Y:S05]  /*9040*/  BRA.DIV UR4, `(.L_x_178) ;  /* 0x0000002604207947 */ /* 0x000fea000b800000 */
[----:B------:R-:W-:-:S13]  /*9050*/  ELECT P6, URZ, PT ;  /* 0x00000000003f782f */ /* 0x000fda00038c0000 */
.L_x_223:
[----:B------:R-:W-:Y:S04]  /*9060*/  BSSY B6, `(.L_x_179) ;  /* 0x00000e8000067945 */ /* 0x000fe80003800000 */
[----:B------:R-:W-:Y:S05]  /*9070*/  @!P6 BRA `(.L_x_180) ;  /* 0x0000000c0098e947 */ /* 0x000fea0003800000 */
[----:B------:R-:W0:Y:S01]  /*9080*/  S2R R3, SR_CgaCtaId ;  /* 0x0000000000037919 */ /* 0x000e220000008800 */
[----:B------:R-:W-:-:S04]  /*9090*/  MOV R26, 0x400 ;  /* 0x00000400001a7802 */ /* 0x000fc80000000f00 */
[----:B0-----:R-:W-:-:S05]  /*90a0*/  LEA R26, R3, R26, 0x18 ;  /* 0x0000001a031a7211 */ /* 0x001fca00078ec0ff */
[----:B------:R-:W-:-:S05]  /*90b0*/  VIADD R0, R26, 0x200 ;  /* 0x000002001a007836 */ /* 0x000fca0000000000 */
[----:B------:R-:W-:-:S13]  /*90c0*/  LOP3.LUT P0, RZ, R0, 0x9f, RZ, 0xc0, !PT ;  /* 0x0000009f00ff7812 */ /* 0x000fda000780c0ff */
[----:B------:R-:W-:Y:S05]  /*90d0*/  @!P0 BRA `(.L_x_181) ;  /* 0x0000000000408947 */ /* 0x000fea0003800000 */
[----:B------:R-:W-:Y:S01]  /*90e0*/  MOV R2, 0x0 ;  /* 0x0000000000027802 */ /* 0x000fe20000000f00 */
[----:B------:R-:W-:Y:S01]  /*90f0*/  ULDC.64 UR4, c[0x4][0x78] ;  /* 0x01001e0000047ab9 */ /* 0x000fe20000000a00 */
[----:B------:R-:W-:Y:S01]  /*9100*/  ULDC.64 UR6, c[0x4][0x8] ;  /* 0x0100020000067ab9 */ /* 0x000fe20000000a00 */
[----:B------:R-:W-:Y:S02]  /*9110*/  IMAD.U32 R4, RZ, RZ, UR4 ;  /* 0x00000004ff047e24 */ /* 0x000fe4000f8e00ff */
[----:B------:R-:W-:Y:S01]  /*9120*/  IMAD.U32 R5, RZ, RZ, UR5 ;  /* 0x00000005ff057e24 */ /* 0x000fe2000f8e00ff */
[----:B------:R-:W0:Y:S01]  /*9130*/  LDC.64 R2, c[0x4][R2] ;  /* 0x0100000002027b82 */ /* 0x000e220000000a00 */
[----:B------:R-:W-:Y:S01]  /*9140*/  ULDC.64 UR4, c[0x4][0x80] ;  /* 0x0100200000047ab9 */ /* 0x000fe20000000a00 */
[----:B------:R-:W-:Y:S02]  /*9150*/  IMAD.U32 R10, RZ, RZ, UR6 ;  /* 0x00000006ff0a7e24 */ /* 0x000fe4000f8e00ff */
[----:B------:R-:W-:-:S02]  /*9160*/  IMAD.U32 R6, RZ, RZ, UR4 ;  /* 0x00000004ff067e24 */ /* 0x000fc4000f8e00ff */
[----:B------:R-:W-:Y:S02]  /*9170*/  IMAD.U32 R7, RZ, RZ, UR5 ;  /* 0x00000005ff077e24 */ /* 0x000fe4000f8e00ff */
[----:B------:R-:W-:Y:S02]  /*9180*/  IMAD.U32 R11, RZ, RZ, UR7 ;  /* 0x00000007ff0b7e24 */ /* 0x000fe4000f8e00ff */
[----:B------:R-:W-:Y:S02]  /*9190*/  IMAD.MOV.U32 R8, RZ, RZ, 0x70 ;  /* 0x00000070ff087424 */ /* 0x000fe400078e00ff */
[----:B------:R-:W-:Y:S02]  /*91a0*/  IMAD.MOV.U32 R12, RZ, RZ, 0x1 ;  /* 0x00000001ff0c7424 */ /* 0x000fe400078e00ff */
[----:B------:R-:W-:-:S07]  /*91b0*/  IMAD.MOV.U32 R13, RZ, RZ, RZ ;  /* 0x000000ffff0d7224 */ /* 0x000fce00078e00ff */
[----:B------:R-:W-:-:S07]  /*91c0*/  LEPC R20, `(.L_x_181) ;  /* 0x000000001014794e */ /* 0x000fce0000000000 */
[----:B0----5:R-:W-:Y:S05]  /*91d0*/  CALL.ABS.NOINC R2 ;  /* 0x0000000002007343 */ /* 0x021fea0003c00000 */
.L_x_181:
        /* <DEDUP_REMOVED lines=19> */
.L_x_182:
[----:B------:R-:W0:Y:S02]  /*9310*/  LDC R0, c[0x0][0x28c] ;  /* 0x0000a300ff007b82 */ /* 0x000e240000000800 */
[----:B0-----:R-:W-:-:S13]  /*9320*/  ISETP.GE.AND P0, PT, R0, 0x1, PT ;  /* 0x000000010000780c */ /* 0x001fda0003f06270 */
[----:B------:R-:W-:Y:S05]  /*9330*/  @!P0 BRA `(.L_x_180) ;  /* 0x0000000800e88947 */ /* 0x000fea0003800000 */
[----:B------:R0:W5:Y:S01]  /*9340*/  LDL R4, [R1] ;  /* 0x0000000001047983 */ /* 0x0001620000100800 */
[----:B------:R-:W-:Y:S02]  /*9350*/  IMAD.SHL.U32 R19, R19, 0x40, RZ ;  /* 0x0000004013137824 */ /* 0x000fe400078e00ff */
[----:B------:R-:W-:Y:S02]  /*9360*/  IMAD.SHL.U32 R22, R22, 0x80, RZ ;  /* 0x0000008016167824 */ /* 0x000fe400078e00ff */
[----:B------:R-:W-:Y:S02]  /*9370*/  IMAD.MOV.U32 R0, RZ, RZ, RZ ;  /* 0x000000ffff007224 */ /* 0x000fe400078e00ff */
[----:B------:R-:W-:Y:S02]  /*9380*/  IMAD.U32 R2, RZ, RZ, UR46 ;  /* 0x0000002eff027e24 */ /* 0x000fe4000f8e00ff */
[----:B------:R-:W-:Y:S02]  /*9390*/  IMAD.MOV.U32 R3, RZ, RZ, R24 ;  /* 0x000000ffff037224 */ /* 0x000fe400078e0018 */
[----:B------:R-:W-:-:S02]  /*93a0*/  VIADD R5, R19, 0x8 ;  /* 0x0000000813057836 */ /* 0x000fc40000000000 */
[C---:B------:R-:W-:Y:S02]  /*93b0*/  VIADD R6, R19.reuse, 0x10 ;  /* 0x0000001013067836 */ /* 0x040fe40000000000 */
[C---:B------:R-:W-:Y:S02]  /*93c0*/  VIADD R7, R19.reuse, 0x18 ;  /* 0x0000001813077836 */ /* 0x040fe40000000000 */
[C---:B------:R-:W-:Y:S02]  /*93d0*/  VIADD R8, R19.reuse, 0x20 ;  /* 0x0000002013087836 */ /* 0x040fe40000000000 */
[C---:B------:R-:W-:Y:S02]  /*93e0*/  VIADD R9, R19.reuse, 0x28 ;  /* 0x0000002813097836 */ /* 0x040fe40000000000 */
[C---:B------:R-:W-:Y:S02]  /*93f0*/  VIADD R10, R19.reuse, 0x30 ;  /* 0x00000030130a7836 */ /* 0x040fe40000000000 */
        /* <DEDUP_REMOVED lines=15> */
[----:B0-----:R-:W-:-:S07]  /*94f0*/  VIADD R35, R22, 0x78 ;  /* 0x0000007816237836 */ /* 0x001fce0000000000 */
.L_x_186:
[----:B-----5:R-:W-:Y:S01]  /*9500*/  IMAD R36, R4, 0x8, R26 ;  /* 0x0000000804247824 */ /* 0x020fe200078e021a */
[----:B------:R-:W-:-:S04]  /*9510*/  SHF.L.U32 R37, R3, 0x1f, RZ ;  /* 0x0000001f03257819 */ /* 0x000fc800000006ff */
[----:B------:R-:W0:Y:S02]  /*9520*/  SYNCS.PHASECHK.TRANS64.TRYWAIT P0, [R36+URZ+0x48], R37 ;  /* 0x00004825240075a7 */ /* 0x000e24000800017f */
[----:B0-----:R-:W-:Y:S05]  /*9530*/  @!P0 BRA `(.L_x_183) ;  /* 0x0000002000048947 */ /* 0x001fea0003800000 */
.L_x_224:
[----:B------:R-:W-:Y:S01]  /*9540*/  ISETP.NE.AND P0, PT, R25, RZ, PT ;  /* 0x000000ff1900720c */ /* 0x000fe20003f05270 */
[----:B------:R-:W-:-:S04]  /*9550*/  UPRMT UR4, UR47, 0x9910, URZ ;  /* 0x000099102f047896 */ /* 0x000fc8000800003f */
[----:B------:R-:W-:-:S08]  /*9560*/  UISETP.NE.AND UP0, UPT, UR4, 0x2, UPT ;  /* 0x000000020400788c */ /* 0x000fd0000bf05270 */
[----:B0-----:R-:W0:Y:S02]  /*9570*/  @!P0 LDC R37, c[0x0][0x500] ;  /* 0x00014000ff258b82 */ /* 0x001e240000000800 */
[----:B0-----:R0:W-:Y:S01]  /*9580*/  @!P0 SYNCS.ARRIVE.TRANS64 RZ, [R36+URZ], R37 ;  /* 0x0000002524ff89a7 */ /* 0x0011e2000800003f */
[----:B------:R-:W-:-:S13]  /*9590*/  PLOP3.LUT P0, PT, PT, PT, UP0, 0x80, 0x0 ;  /* 0x000000000000781c */ /* 0x000fda0003f0f008 */
[----:B0-----:R-:W-:Y:S05]  /*95a0*/  @P0 BRA `(.L_x_184) ;  /* 0x0000000000040947 */ /* 0x001fea0003800000 */
[----:B------:R-:W-:Y:S01]  /*95b0*/  BPT.TRAP 0x1 ;  /* 0x000000040000795c */ /* 0x000fe20000300000 */
.L_x_184:
[----:B------:R-:W-:-:S13]  /*95c0*/  LOP3.LUT P0, RZ, R23, 0x2, RZ, 0xc0, !PT ;  /* 0x0000000217ff7812 */ /* 0x000fda000780c0ff */
[----:B------:R-:W-:Y:S05]  /*95d0*/  @P0 BRA `(.L_x_185) ;  /* 0x0000000000040947 */ /* 0x000fea0003800000 */
[----:B------:R-:W-:Y:S01]  /*95e0*/  BPT.TRAP 0x1 ;  /* 0x000000040000795c */ /* 0x000fe20000300000 */
.L_x_185:
[----:B------:R0:W-:Y:S01]  /*95f0*/  STL [R1+0x8], R17 ;  /* 0x0000081101007387 */ /* 0x0001e20000100800 */
[----:B------:R-:W-:Y:S01]  /*9600*/  R2UR UR9, R36 ;  /* 0x00000000240972ca */ /* 0x000fe200000e0000 */
[C---:B------:R-:W-:Y:S01]  /*9610*/  IMAD R36, R4.reuse, 0x2000, R26 ;  /* 0x0000200004247824 */ /* 0x040fe200078e021a */
[----:B------:R-:W-:-:S04]  /*9620*/  R2UR UR13, R4 ;  /* 0x00000000040d72ca */ /* 0x000fc800000e0000 */
[----:B------:R-:W-:Y:S01]  /*9630*/  R2UR UR16, R36 ;  /* 0x00000000241072ca */ /* 0x000fe200000e0000 */
[----:B0-----:R-:W-:-:S05]  /*9640*/  VIADD R17, R26, 0x12200 ;  /* 0x000122001a117836 */ /* 0x001fca0000000000 */
[----:B------:R-:W-:Y:S02]  /*9650*/  R2UR UR7, R17 ;  /* 0x00000000110772ca */ /* 0x000fe400000e0000 */
[----:B------:R0:W5:Y:S01]  /*9660*/  LDL.LU R17, [R1+0x8] ;  /* 0x0000080001117983 */ /* 0x0001620000300800 */
[----:B------:R-:W-:Y:S01]  /*9670*/  UIADD3 UR14, UP0, UR36, 0xf0, URZ ;  /* 0x000000f0240e7890 */ /* 0x000fe2000ff1e03f */
[----:B------:R-:W-:-:S03]  /*9680*/  R2UR UR10, R19 ;  /* 0x00000000130a72ca */ /* 0x000fc600000e0000 */
[----:B------:R-:W-:Y:S01]  /*9690*/  UIADD3 UR8, UR16, 0x200, URZ ;  /* 0x0000020010087890 */ /* 0x000fe2000fffe03f */
[----:B------:R-:W-:Y:S01]  /*96a0*/  R2UR UR11, R0 ;  /* 0x00000000000b72ca */ /* 0x000fe200000e0000 */
[----:B------:R-:W-:Y:S01]  /*96b0*/  UIADD3.X UR15, URZ, UR37, URZ, UP0, !UPT ;  /* 0x000000253f0f7290 */ /* 0x000fe200087fe43f */
[----:B------:R-:W-:Y:S01]  /*96c0*/  R2UR UR12, R16 ;  /* 0x00000000100c72ca */ /* 0x000fe200000e0000 */
[----:B------:R-:W-:Y:S01]  /*96d0*/  UIADD3 UR17, UR16, 0x600, URZ ;  /* 0x0000060010117890 */ /* 0x000fe2000fffe03f */
[----:B------:R-:W-:Y:S01]  /*96e0*/  R2UR UR19, R5 ;  /* 0x00000000051372ca */ /* 0x000fe200000e0000 */
[----:B------:R-:W-:Y:S01]  /*96f0*/  UIADD3 UR18, UR16, 0xa00, URZ ;  /* 0x00000a0010127890 */ /* 0x000fe2000fffe03f */
[----:B------:R-:W-:Y:S01]  /*9700*/  R2UR UR20, R6 ;  /* 0x00000000061472ca */ /* 0x000fe200000e0000 */
[----:B------:R-:W-:Y:S01]  /*9710*/  UMOV UR4, 0x0 ;  /* 0x0000000000047882 */ /* 0x000fe20000000000 */
[----:B------:R-:W-:Y:S01]  /*9720*/  R2UR UR21, R7 ;  /* 0x00000000071572ca */ /* 0x000fe200000e0000 */
[----:B------:R-:W-:Y:S01]  /*9730*/  UMOV UR5, 0x10000000 ;  /* 0x1000000000057882 */ /* 0x000fe20000000000 */
[----:B------:R-:W-:Y:S01]  /*9740*/  R2UR UR22, R8 ;  /* 0x00000000081672ca */ /* 0x000fe200000e0000 */
[----:B------:R-:W-:Y:S01]  /*9750*/  UIADD3 UR6, UP1, UR36, 0x1f0, URZ ;  /* 0x000001f024067890 */ /* 0x000fe2000ff3e03f */
[----:B------:R-:W-:Y:S01]  /*9760*/  R2UR UR23, R9 ;  /* 0x00000000091772ca */ /* 0x000fe200000e0000 */
[----:B------:R-:W-:Y:S01]  /*9770*/  ULEA UR13, UR13, UR7, 0xe ;  /* 0x000000070d0d7291 */ /* 0x000fe2000f8e703f */
[----:B------:R-:W-:Y:S01]  /*9780*/  VIADD R2, R2, 0xffffffff ;  /* 0xffffffff02027836 */ /* 0x000fe20000000000 */
[----:B------:R1:W-:Y:S01]  /*9790*/  UTMALDG.3D [UR8], [UR14], desc[UR4] ;  /* 0x000004080e0075b4 */ /* 0x0003e20008011000 */
[----:B------:R-:W-:Y:S01]  /*97a0*/  UIADD3.X UR7, URZ, UR37, URZ, UP1, !UPT ;  /* 0x000000253f077290 */ /* 0x000fe20008ffe43f */
[----:B------:R-:W-:-:S02]  /*97b0*/  VIADD R4, R4, 0x1 ;  /* 0x0000000104047836 */ /* 0x000fc40000000000 */
[----:B------:R-:W-:Y:S01]  /*97c0*/  ISETP.GT.AND P1, PT, R2, 0x1, PT ;  /* 0x000000010200780c */ /* 0x000fe20003f24270 */
[----:B------:R-:W-:Y:S02]  /*97d0*/  VIADD R0, R0, 0x20 ;  /* 0x0000002000007836 */ /* 0x000fe40000000000 */
[----:B------:R-:W-:-:S04]  /*97e0*/  ISETP.NE.AND P0, PT, R4, 0x9, PT ;  /* 0x000000090400780c */ /* 0x000fc80003f05270 */
[----:B------:R-:W-:Y:S02]  /*97f0*/  SEL R36, RZ, 0x1, P0 ;  /* 0x00000001ff247807 */ /* 0x000fe40000000000 */
[----:B------:R-:W-:Y:S02]  /*9800*/  SEL R4, R4, RZ, P0 ;  /* 0x000000ff04047207 */ /* 0x000fe40000000000 */
[----:B------:R-:W-:Y:S01]  /*9810*/  LOP3.LUT R3, R3, R36, RZ, 0x3c, !PT ;  /* 0x0000002403037212 */ /* 0x000fe200078e3cff */
[----:B-1----:R-:W-:Y:S01]  /*9820*/  UMOV UR8, UR17 ;  /* 0x0000001100087c82 */ /* 0x002fe20008000000 */
[----:B------:R-:W-:Y:S01]  /*9830*/  UMOV UR10, UR19 ;  /* 0x00000013000a7c82 */ /* 0x000fe20008000000 */
[----:B------:R-:W-:Y:S01]  /*9840*/  UIADD3 UR17, UR16, 0xe00, URZ ;  /* 0x00000e0010117890 */ /* 0x000fe2000fffe03f */
[----:B------:R1:W-:Y:S01]  /*9850*/  UTMALDG.3D [UR8], [UR14], desc[UR4] ;  /* 0x000004080e0075b4 */ /* 0x0003e20008011000 */
[----:B------:R-:W-:Y:S01]  /*9860*/  R2UR UR19, R10 ;  /* 0x000000000a1372ca */ /* 0x000fe200000e0000 */
[----:B-1----:R-:W-:Y:S01]  /*9870*/  UMOV UR8, UR18 ;  /* 0x0000001200087c82 */ /* 0x002fe20008000000 */
[----:B------:R-:W-:Y:S01]  /*9880*/  UIADD3 UR18, UR16, 0x1200, URZ ;  /* 0x0000120010127890 */ /* 0x000fe2000fffe03f */
[----:B------:R-:W-:Y:S01]  /*9890*/  UMOV UR10, UR20 ;  /* 0x00000014000a7c82 */ /* 0x000fe20008000000 */
[----:B------:R-:W-:Y:S01]  /*98a0*/  R2UR UR20, R11 ;  /* 0x000000000b1472ca */ /* 0x000fe200000e0000 */
[----:B------:R1:W-:Y:S02]  /*98b0*/  UTMALDG.3D [UR8], [UR14], desc[UR4] ;  /* 0x000004080e0075b4 */ /* 0x0003e40008011000 */
        /* <DEDUP_REMOVED lines=9> */
[----:B------:R1:W-:Y:S01]  /*9950*/  UTMALDG.3D [UR8], [UR14], desc[UR4] ;  /* 0x000004080e0075b4 */ /* 0x0003e20008011000 */
[----:B------:R-:W-:Y:S01]  /*9960*/  UIADD3 UR16, UR16, 0x1e00, URZ ;  /* 0x00001e0010107890 */ /* 0x000fe2000fffe03f */
[----:B-1----:R-:W-:Y:S01]  /*9970*/  UMOV UR8, UR17 ;  /* 0x0000001100087c82 */ /* 0x002fe20008000000 */
        /* <DEDUP_REMOVED lines=11> */
[----:B------:R-:W-:Y:S01]  /*9a30*/  UIADD3 UR16, UR13, 0x800, URZ ;  /* 0x000008000d107890 */ /* 0x000fe2000fffe03f */
[----:B------:R1:W-:Y:S01]  /*9a40*/  UTMALDG.3D [UR8], [UR14], desc[UR4] ;  /* 0x000004080e0075b4 */ /* 0x0003e20008011000 */
[----:B------:R-:W-:Y:S01]  /*9a50*/  R2UR UR20, R15 ;  /* 0x000000000f1472ca */ /* 0x000fe200000e0000 */
[----:B-1----:R-:W-:Y:S01]  /*9a60*/  UMOV UR10, UR21 ;  /* 0x00000015000a7c82 */ /* 0x002fe20008000000 */
[----:B------:R-:W-:Y:S01]  /*9a70*/  UMOV UR8, UR13 ;  /* 0x0000000d00087c82 */ /* 0x000fe20008000000 */
[----:B------:R-:W-:Y:S01]  /*9a80*/  R2UR UR21, R20 ;  /* 0x00000000141572ca */ /* 0x000fe200000e0000 */
[----:B------:R1:W-:Y:S01]  /*9a90*/  UTMALDG.3D [UR8], [UR6], desc[UR4] ;  /* 0x00000408060075b4 */ /* 0x0003e20008011000 */
[----:B------:R-:W-:-:S02]  /*9aa0*/  UIADD3 UR14, UR13, 0x1400, URZ ;  /* 0x000014000d0e7890 */ /* 0x000fc4000fffe03f */
        /* <DEDUP_REMOVED lines=8> */
[----:B------:R-:W-:Y:S01]  /*9b30*/  UIADD3 UR16, UR13, 0x1c00, URZ ;  /* 0x00001c000d107890 */ /* 0x000fe2000fffe03f */
[----:B------:R1:W-:Y:S02]  /*9b40*/  UTMALDG.3D [UR8], [UR6], desc[UR4] ;  /* 0x00000408060075b4 */ /* 0x0003e40008011000 */
[----:B-1----:R-:W-:Y:S01]  /*9b50*/  UMOV UR8, UR18 ;  /* 0x0000001200087c82 */ /* 0x002fe20008000000 */
[----:B------:R-:W-:Y:S01]  /*9b60*/  R2UR UR18, R27 ;  /* 0x000000001b1272ca */ /* 0x000fe200000e0000 */
[----:B------:R-:W-:Y:S01]  /*9b70*/  UMOV UR10, UR19 ;  /* 0x00000013000a7c82 */ /* 0x000fe20008000000 */
[----:B------:R-:W-:Y:S01]  /*9b80*/  R2UR UR19, R29 ;  /* 0x000000001d1372ca */ /* 0x000fe200000e0000 */
[----:B------:R1:W-:Y:S02]  /*9b90*/  UTMALDG.3D [UR8], [UR6], desc[UR4] ;  /* 0x00000408060075b4 */ /* 0x0003e40008011000 */
[----:B-1----:R-:W-:Y:S01]  /*9ba0*/  UMOV UR8, UR17 ;  /* 0x0000001100087c82 */ /* 0x002fe20008000000 */
[----:B------:R-:W-:Y:S01]  /*9bb0*/  UMOV UR10, UR20 ;  /* 0x00000014000a7c82 */ /* 0x000fe20008000000 */
[----:B------:R-:W-:Y:S01]  /*9bc0*/  R2UR UR17, R28 ;  /* 0x000000001c1172ca */ /* 0x000fe200000e0000 */
[----:B------:R1:W-:Y:S01]  /*9bd0*/  UTMALDG.3D [UR8], [UR6], desc[UR4] ;  /* 0x00000408060075b4 */ /* 0x0003e20008011000 */
[----:B------:R-:W-:Y:S01]  /*9be0*/  R2UR UR20, R30 ;  /* 0x000000001e1472ca */ /* 0x000fe200000e0000 */
[----:B-1----:R-:W-:Y:S01]  /*9bf0*/  UMOV UR8, UR14 ;  /* 0x0000000e00087c82 */ /* 0x002fe20008000000 */
[----:B------:R-:W-:Y:S01]  /*9c00*/  UMOV UR10, UR21 ;  /* 0x00000015000a7c82 */ /* 0x000fe20008000000 */
[----:B------:R-:W-:Y:S01]  /*9c10*/  UIADD3 UR14, UR13, 0x2000, URZ ;  /* 0x000020000d0e7890 */ /* 0x000fe2000fffe03f */
[----:B------:R1:W-:Y:S02]  /*9c20*/  UTMALDG.3D [UR8], [UR6], desc[UR4] ;  /* 0x00000408060075b4 */ /* 0x0003e40008011000 */
[----:B-1----:R-:W-:Y:S01]  /*9c30*/  UMOV UR8, UR15 ;  /* 0x0000000f00087c82 */ /* 0x002fe20008000000 */
[----:B------:R-:W-:Y:S01]  /*9c40*/  UMOV UR10, UR22 ;  /* 0x00000016000a7c82 */ /* 0x000fe20008000000 */
[----:B------:R-:W-:Y:S01]  /*9c50*/  UIADD3 UR15, UR13, 0x2400, URZ ;  /* 0x000024000d0f7890 */ /* 0x000fe2000fffe03f */
[----:B------:R1:W-:Y:S02]  /*9c60*/  UTMALDG.3D [UR8], [UR6], desc[UR4] ;  /* 0x00000408060075b4 */ /* 0x0003e40008011000 */
[----:B-1----:R-:W-:Y:S01]  /*9c70*/  UMOV UR10, UR18 ;  /* 0x00000012000a7c82 */ /* 0x002fe20008000000 */
[----:B------:R-:W-:Y:S01]  /*9c80*/  R2UR UR18, R31 ;  /* 0x000000001f1272ca */ /* 0x000fe200000e0000 */
[----:B------:R-:W-:Y:S01]  /*9c90*/  UMOV UR8, UR16 ;  /* 0x0000001000087c82 */ /* 0x000fe20008000000 */
[----:B------:R-:W-:Y:S01]  /*9ca0*/  UIADD3 UR16, UR13, 0x2800, URZ ;  /* 0x000028000d107890 */ /* 0x000fe2000fffe03f */
[----:B------:R1:W-:Y:S02]  /*9cb0*/  UTMALDG.3D [UR8], [UR6], desc[UR4] ;  /* 0x00000408060075b4 */ /* 0x0003e40008011000 */
        /* <DEDUP_REMOVED lines=16> */
[----:B------:R-:W-:Y:S01]  /*9dc0*/  R2UR UR18, R35 ;  /* 0x00000000231272ca */ /* 0x000fe200000e0000 */
[----:B------:R-:W-:Y:S01]  /*9dd0*/  UMOV UR8, UR14 ;  /* 0x0000000e00087c82 */ /* 0x000fe20008000000 */
[----:B------:R-:W-:Y:S01]  /*9de0*/  UIADD3 UR14, UR13, 0x3800, URZ ;  /* 0x000038000d0e7890 */ /* 0x000fe2000fffe03f */
[----:B------:R1:W-:Y:S01]  /*9df0*/  UTMALDG.3D [UR8], [UR6], desc[UR4] ;  /* 0x00000408060075b4 */ /* 0x0003e20008011000 */
[----:B------:R-:W-:Y:S01]  /*9e00*/  UIADD3 UR13, UR13, 0x3c00, URZ ;  /* 0x00003c000d0d7890 */ /* 0x000fe2000fffe03f */
[----:B-1----:R-:W-:Y:S01]  /*9e10*/  UMOV UR8, UR15 ;  /* 0x0000000f00087c82 */ /* 0x002fe20008000000 */
[----:B------:R-:W-:-:S02]  /*9e20*/  UMOV UR10, UR17 ;  /* 0x00000011000a7c82 */ /* 0x000fc40008000000 */
[----:B------:R1:W-:Y:S02]  /*9e30*/  UTMALDG.3D [UR8], [UR6], desc[UR4] ;  /* 0x00000408060075b4 */ /* 0x0003e40008011000 */
[----:B-1----:R-:W-:Y:S01]  /*9e40*/  UMOV UR8, UR16 ;  /* 0x0000001000087c82 */ /* 0x002fe20008000000 */
[----:B------:R-:W-:Y:S02]  /*9e50*/  UMOV UR10, UR19 ;  /* 0x00000013000a7c82 */ /* 0x000fe40008000000 */
[----:B------:R1:W-:Y:S02]  /*9e60*/  UTMALDG.3D [UR8], [UR6], desc[UR4] ;  /* 0x00000408060075b4 */ /* 0x0003e40008011000 */
[----:B-1----:R-:W-:Y:S01]  /*9e70*/  UMOV UR8, UR14 ;  /* 0x0000000e00087c82 */ /* 0x002fe20008000000 */
[----:B------:R-:W-:Y:S02]  /*9e80*/  UMOV UR10, UR20 ;  /* 0x00000014000a7c82 */ /* 0x000fe40008000000 */
[----:B------:R1:W-:Y:S02]  /*9e90*/  UTMALDG.3D [UR8], [UR6], desc[UR4] ;  /* 0x00000408060075b4 */ /* 0x0003e40008011000 */
[----:B-1----:R-:W-:Y:S01]  /*9ea0*/  UMOV UR8, UR13 ;  /* 0x0000000d00087c82 */ /* 0x002fe20008000000 */
[----:B------:R-:W-:-:S02]  /*9eb0*/  UMOV UR10, UR18 ;  /* 0x00000012000a7c82 */ /* 0x000fc40008000000 */
[----:B------:R0:W-:Y:S02]  /*9ec0*/  UTMALDG.3D [UR8], [UR6], desc[UR4] ;  /* 0x00000408060075b4 */ /* 0x0001e40008011000 */
[----:B0-----:R-:W-:Y:S05]  /*9ed0*/  @P1 BRA `(.L_x_186) ;  /* 0xfffffff400881947 */ /* 0x001fea000383ffff */
.L_x_180:
[----:B------:R-:W-:Y:S05]  /*9ee0*/  BSYNC B6 ;  /* 0x0000000000067941 */ /* 0x000fea0003800000 */
.L_x_179:
[----:B------:R-:W2:Y:S01]  /*9ef0*/  LDL.LU R34, [R1+0x4] ;  /* 0x0000040001227983 */ /* 0x000ea20000300800 */
[----:B------:R-:W-:Y:S01]  /*9f00*/  IMAD.U32 R5, RZ, RZ, UR43 ;  /* 0x0000002bff057e24 */ /* 0x000fe2000f8e00ff */
[----:B------:R-:W-:Y:S02]  /*9f10*/  ULDC.64 UR4, c[0x0][0x650] ;  /* 0x0001940000047ab9 */ /* 0x000fe40000000a00 */
[----:B------:R-:W3:Y:S01]  /*9f20*/  LDL.LU R35, [R1] ;  /* 0x0000000001237983 */ /* 0x000ee20000300800 */
[----:B------:R-:W-:Y:S01]  /*9f30*/  UISETP.GE.U32.AND UP0, UPT, UR43, 0x9, UPT ;  /* 0x000000092b00788c */ /* 0x000fe2000bf06070 */
[----:B------:R-:W-:Y:S01]  /*9f40*/  BSSY B0, `(.L_x_187) ;  /* 0x0000071000007945 */ /* 0x000fe20003800000 */
[----:B------:R-:W-:Y:S02]  /*9f50*/  IMAD.MOV.U32 R19, RZ, RZ, -0x1 ;  /* 0xffffffffff137424 */ /* 0x000fe400078e00ff */
[----:B------:R-:W-:Y:S02]  /*9f60*/  IMAD.MOV.U32 R22, RZ, RZ, -0x1 ;  /* 0xffffffffff167424 */ /* 0x000fe400078e00ff */
[----:B------:R-:W-:Y:S01]  /*9f70*/  PLOP3.LUT P1, PT, PT, PT, UP0, 0x80, 0x0 ;  /* 0x000000000000781c */ /* 0x000fe20003f2f008 */
[----:B------:R-:W-:Y:S01]  /*9f80*/  IMAD.MOV.U32 R16, RZ, RZ, -0x1 ;  /* 0xffffffffff107424 */ /* 0x000fe200078e00ff */
[----:B--2---:R-:W-:Y:S01]  /*9f90*/  LOP3.LUT P2, RZ, R34, 0xff, RZ, 0xc0, !PT ;  /* 0x000000ff22ff7812 */ /* 0x004fe2000784c0ff */
[----:B---3--:R-:W-:-:S05]  /*9fa0*/  VIADD R0, R35, UR43 ;  /* 0x0000002b23007c36 */ /* 0x008fca0008000000 */
[----:B------:R-:W-:-:S07]  /*9fb0*/  ISETP.GT.U32.AND P0, PT, R0, 0x8, PT ;  /* 0x000000080000780c */ /* 0x000fce0003f04070 */
[----:B------:R-:W0:Y:S01]  /*9fc0*/  @P2 S2R R3, SR_CgaCtaId ;  /* 0x0000000000032919 */ /* 0x000e220000008800 */
[----:B------:R-:W-:Y:S02]  /*9fd0*/  @P2 MOV R2, 0x400 ;  /* 0x0000040000022802 */ /* 0x000fe40000000f00 */
[----:B------:R-:W-:Y:S02]  /*9fe0*/  ISETP.LT.U32.AND P0, PT, R5, 0x9, P0 ;  /* 0x000000090500780c */ /* 0x000fe40000701070 */
[----:B0-----:R-:W-:Y:S01]  /*9ff0*/  @P2 LEA R4, R3, R2, 0x18 ;  /* 0x0000000203042211 */ /* 0x001fe200078ec0ff */
[----:B------:R-:W-:-:S03]  /*a000*/  IMAD.WIDE.U32 R2, R0, 0x38e38e39, RZ ;  /* 0x38e38e3900027825 */ /* 0x000fc600078e00ff */
[----:B------:R0:W-:Y:S01]  /*a010*/  @P2 SYNCS.ARRIVE.TRANS64.A1T0 RZ, [R4+URZ+0xc8], RZ ;  /* 0x0000c8ff04ff29a7 */ /* 0x0001e2000810003f */
[----:B------:R-:W-:Y:S02]  /*a020*/  IADD3 R18, P2, R18, UR38, RZ ;  /* 0x0000002612127c10 */ /* 0x000fe4000ff5e0ff */
[----:B------:R-:W-:Y:S02]  /*a030*/  SHF.R.U32.HI R5, RZ, 0x1, R3 ;  /* 0x00000001ff057819 */ /* 0x000fe40000011603 */
[----:B------:R-:W-:Y:S02]  /*a040*/  SEL R3, RZ, 0x1, !P0 ;  /* 0x00000001ff037807 */ /* 0x000fe40004000000 */
[----:B------:R-:W-:Y:S02]  /*a050*/  PRMT R2, RZ, 0x7610, R2 ;  /* 0x00007610ff027816 */ /* 0x000fe40000000002 */
[----:B------:R-:W-:Y:S01]  /*a060*/  LOP3.LUT R24, R24, R3, RZ, 0x3c, !PT ;  /* 0x0000000318187212 */ /* 0x000fe200078e3cff */
[----:B------:R-:W-:Y:S01]  /*a070*/  IMAD R3, R5, -0x9, R0 ;  /* 0xfffffff705037824 */ /* 0x000fe200078e0200 */
[----:B-----5:R-:W-:-:S02]  /*a080*/  IADD3.X R17, R17, UR44, RZ, P2, !PT ;  /* 0x0000002c11117c10 */ /* 0x020fc400097fe4ff */
[----:B------:R-:W-:Y:S02]  /*a090*/  ISETP.GE.U32.AND P0, PT, R18, UR4, PT ;  /* 0x0000000412007c0c */ /* 0x000fe4000bf06070 */
[----:B------:R0:W-:Y:S01]  /*a0a0*/  STL [R1], R3 ;  /* 0x0000000301007387 */ /* 0x0001e20000100800 */
[----:B------:R-:W-:Y:S02]  /*a0b0*/  @P1 LOP3.LUT R24, R24, 0x1, R5, 0x78, !PT ;  /* 0x0000000118181812 */ /* 0x000fe400078e7805 */
[----:B------:R-:W-:Y:S01]  /*a0c0*/  ISETP.GE.U32.AND.EX P0, PT, R17, UR5, PT, P0 ;  /* 0x0000000511007c0c */ /* 0x000fe2000bf06100 */
[----:B------:R0:W-:Y:S01]  /*a0d0*/  STL.S16 [R1+0x4], R2 ;  /* 0x0000040201007387 */ /* 0x0001e20000100600 */
[----:B------:R-:W-:-:S11]  /*a0e0*/  PRMT R0, RZ, 0x7610, R0 ;  /* 0x00007610ff007816 */ /* 0x000fd60000000000 */
[----:B0-----:R-:W-:Y:S05]  /*a0f0*/  @P0 BRA `(.L_x_188) ;  /* 0x0000000400540947 */ /* 0x001fea0003800000 */
[----:B------:R-:W-:Y:S01]  /*a100*/  ULDC.64 UR4, c[0x0][0x628] ;  /* 0x00018a0000047ab9 */ /* 0x000fe20000000a00 */
[----:B------:R-:W0:Y:S01]  /*a110*/  S2R R8, SR_CTAID.X ;  /* 0x0000000000087919 */ /* 0x000e220000002500 */
[----:B------:R-:W-:Y:S01]  /*a120*/  ISETP.NE.U32.AND P0, PT, RZ, UR4, PT ;  /* 0x00000004ff007c0c */ /* 0x000fe2000bf05070 */
[----:B------:R-:W-:Y:S01]  /*a130*/  ULDC UR7, c[0x0][0x630] ;  /* 0x00018c0000077ab9 */ /* 0x000fe20000000800 */
[----:B------:R-:W-:Y:S01]  /*a140*/  IMAD.MOV.U32 R2, RZ, RZ, R18 ;  /* 0x000000ffff027224 */ /* 0x000fe200078e0012 */
[----:B------:R-:W1:Y:S01]  /*a150*/  S2R R0, SR_CTAID.Y ;  /* 0x0000000000007919 */ /* 0x000e620000002600 */
[----:B------:R-:W-:Y:S01]  /*a160*/  ISETP.NE.AND.EX P0, PT, RZ, UR5, PT, P0 ;  /* 0x00000005ff007c0c */ /* 0x000fe2000bf05300 */
[----:B------:R-:W-:-:S12]  /*a170*/  IMAD.MOV.U32 R3, RZ, RZ, R17 ;  /* 0x000000ffff037224 */ /* 0x000fd800078e0011 */
[----:B------:R-:W-:Y:S05]  /*a180*/  @!P0 BRA `(.L_x_189) ;  /* 0x0000000000288947 */ /* 0x000fea0003800000 */
[----:B------:R-:W-:Y:S02]  /*a190*/  ULDC UR6, c[0x0][0x634] ;  /* 0x00018d0000067ab9 */ /* 0x000fe40000000800 */
[----:B------:R-:W-:-:S05]  /*a1a0*/  IADD3 R7, P0, R18, UR6, RZ ;  /* 0x0000000612077c10 */ /* 0x000fca000ff1e0ff */
[----:B------:R-:W-:-:S04]  /*a1b0*/  IMAD.X R9, RZ, RZ, R17, P0 ;  /* 0x000000ffff097224 */ /* 0x000fc800000e0611 */
[----:B------:R-:W-:-:S04]  /*a1c0*/  IMAD.WIDE.U32 R4, R9, UR4, RZ ;  /* 0x0000000409047c25 */ /* 0x000fc8000f8e00ff */
[----:B------:R-:W-:-:S04]  /*a1d0*/  IMAD.WIDE.U32 R4, P0, R7, UR5, R4 ;  /* 0x0000000507047c25 */ /* 0x000fc8000f800004 */
[----:B------:R-:W-:-:S04]  /*a1e0*/  IMAD.WIDE.U32 R6, R7, UR4, RZ ;  /* 0x0000000407067c25 */ /* 0x000fc8000f8e00ff */
[----:B------:R-:W-:Y:S01]  /*a1f0*/  IMAD.X R3, RZ, RZ, RZ, P0 ;  /* 0x000000ffff037224 */ /* 0x000fe200000e06ff */
[----:B------:R-:W-:Y:S01]  /*a200*/  IADD3 RZ, P0, R7, R4, RZ ;  /* 0x0000000407ff7210 */ /* 0x000fe20007f1e0ff */
[----:B------:R-:W-:-:S04]  /*a210*/  IMAD.MOV.U32 R2, RZ, RZ, R5 ;  /* 0x000000ffff027224 */ /* 0x000fc800078e0005 */
[----:B------:R-:W-:-:S08]  /*a220*/  IMAD.WIDE.U32.X R2, R9, UR5, R2, P0 ;  /* 0x0000000509027c25 */ /* 0x000fd000080e0402 */
.L_x_189:
[--C-:B------:R-:W-:Y:S01]  /*a230*/  SHF.R.U64 R16, R2, UR7, R3.reuse ;  /* 0x0000000702107c19 */ /* 0x100fe20008001203 */
[----:B------:R-:W-:Y:S01]  /*a240*/  ULDC.64 UR4, c[0x0][0x620] ;  /* 0x0001880000047ab9 */ /* 0x000fe20000000a00 */
[----:B------:R-:W-:Y:S01]  /*a250*/  SHF.R.U32.HI R2, RZ, UR7, R3 ;  /* 0x00000007ff027c19 */ /* 0x000fe20008011603 */
[----:B------:R-:W-:Y:S01]  /*a260*/  IMAD.MOV.U32 R3, RZ, RZ, R17 ;  /* 0x000000ffff037224 */ /* 0x000fe200078e0011 */
[----:B------:R-:W-:Y:S01]  /*a270*/  IADD3 R5, P0, RZ, -R16, RZ ;  /* 0x80000010ff057210 */ /* 0x000fe20007f1e0ff */
[----:B------:R-:W2:Y:S01]  /*a280*/  LDC R7, c[0x0][0x144] ;  /* 0x00005100ff077b82 */ /* 0x000ea20000000800 */
[----:B0-----:R-:W-:Y:S01]  /*a290*/  I2FP.F32.U32 R6, R8 ;  /* 0x0000000800067245 */ /* 0x001fe20000201000 */
[----:B------:R-:W-:Y:S01]  /*a2a0*/  ULDC.64 UR8, c[0x0][0x640] ;  /* 0x0001900000087ab9 */ /* 0x000fe20000000a00 */
[----:B------:R-:W-:Y:S01]  /*a2b0*/  ULDC UR6, c[0x0][0x608] ;  /* 0x0001820000067ab9 */ /* 0x000fe20000000800 */
[----:B------:R-:W-:Y:S01]  /*a2c0*/  IMAD.X R2, RZ, RZ, ~R2, P0 ;  /* 0x000000ffff027224 */ /* 0x000fe200000e0e02 */
[----:B------:R-:W-:-:S03]  /*a2d0*/  ISETP.NE.U32.AND P0, PT, RZ, UR8, PT ;  /* 0x00000008ff007c0c */ /* 0x000fc6000bf05070 */
[----:B------:R-:W-:Y:S01]  /*a2e0*/  IMAD R4, R2, UR4, RZ ;  /* 0x0000000402047c24 */ /* 0x000fe2000f8e02ff */
[----:B------:R-:W0:Y:S01]  /*a2f0*/  LDC R11, c[0x0][0x148] ;  /* 0x00005200ff0b7b82 */ /* 0x000e220000000800 */
[----:B------:R-:W-:Y:S01]  /*a300*/  IMAD.MOV.U32 R2, RZ, RZ, R18 ;  /* 0x000000ffff027224 */ /* 0x000fe200078e0012 */
[----:B------:R-:W-:-:S03]  /*a310*/  ISETP.NE.AND.EX P0, PT, RZ, UR9, PT, P0 ;  /* 0x00000009ff007c0c */ /* 0x000fc6000bf05300 */
[----:B------:R-:W-:Y:S01]  /*a320*/  IMAD.WIDE.U32 R2, R5, UR4, R2 ;  /* 0x0000000405027c25 */ /* 0x000fe2000f8e0002 */
[----:B------:R-:W-:-:S03]  /*a330*/  ULDC UR4, c[0x0][0x150] ;  /* 0x0000540000047ab9 */ /* 0x000fc60000000800 */
[----:B------:R-:W-:Y:S01]  /*a340*/  FMUL R6, R6, UR4 ;  /* 0x0000000406067c20 */ /* 0x000fe20008400000 */
[----:B------:R-:W-:Y:S01]  /*a350*/  IMAD R5, R5, UR5, R4 ;  /* 0x0000000505057c24 */ /* 0x000fe2000f8e0204 */
[----:B------:R-:W-:Y:S01]  /*a360*/  ULDC UR4, c[0x0][0x618] ;  /* 0x0001860000047ab9 */ /* 0x000fe20000000800 */
[----:B------:R-:W-:Y:S02]  /*a370*/  ULDC UR5, c[0x0][0x154] ;  /* 0x0000550000057ab9 */ /* 0x000fe40000000800 */
[----:B------:R-:W-:Y:S01]  /*a380*/  IMAD.IADD R3, R3, 0x1, R5 ;  /* 0x0000000103037824 */ /* 0x000fe200078e0205 */
[----:B------:R-:W3:Y:S04]  /*a390*/  F2I.U32.TRUNC.NTZ R6, R6 ;  /* 0x0000000600067305 */ /* 0x000ee8000020f000 */
[----:B------:R-:W-:-:S02]  /*a3a0*/  SHF.R.U64 R9, R2, UR4, R3 ;  /* 0x0000000402097c19 */ /* 0x000fc40008001203 */
[----:B-1----:R-:W-:-:S05]  /*a3b0*/  I2FP.F32.U32 R2, R0 ;  /* 0x0000000000027245 */ /* 0x002fca0000201000 */
[----:B------:R-:W-:Y:S01]  /*a3c0*/  FMUL R4, R2, UR5 ;  /* 0x0000000502047c20 */ /* 0x000fe20008400000 */
[----:B------:R-:W-:Y:S01]  /*a3d0*/  SHF.R.U32.HI R2, RZ, UR4, R3 ;  /* 0x00000004ff027c19 */ /* 0x000fe20008011603 */
[----:B------:R-:W-:Y:S02]  /*a3e0*/  ULDC UR4, c[0x0][0x658] ;  /* 0x0001960000047ab9 */ /* 0x000fe40000000800 */
[----:B------:R1:W4:Y:S01]  /*a3f0*/  F2I.U32.TRUNC.NTZ R14, R4 ;  /* 0x00000004000e7305 */ /* 0x000322000020f000 */
[----:B------:R-:W-:Y:S01]  /*a400*/  SHF.R.U64 R12, R9, UR6, R2 ;  /* 0x00000006090c7c19 */ /* 0x000fe20008001202 */
[----:B---3--:R-:W-:Y:S01]  /*a410*/  IMAD.MOV R6, RZ, RZ, -R6 ;  /* 0x000000ffff067224 */ /* 0x008fe200078e0a06 */
[----:B------:R-:W-:-:S03]  /*a420*/  SHF.R.U32.HI R3, RZ, UR6, R2 ;  /* 0x00000006ff037c19 */ /* 0x000fc60008011602 */
[----:B--2---:R-:W-:Y:S01]  /*a430*/  IMAD R8, R7, R6, R8 ;  /* 0x0000000607087224 */ /* 0x004fe200078e0208 */
[--C-:B------:R-:W-:Y:S02]  /*a440*/  SHF.R.U64 R10, R12, UR4, R3.reuse ;  /* 0x000000040c0a7c19 */ /* 0x100fe40008001203 */
[----:B------:R-:W-:-:S03]  /*a450*/  SHF.R.U32.HI R3, RZ, UR4, R3 ;  /* 0x00000004ff037c19 */ /* 0x000fc60008011603 */
[----:B------:R-:W-:Y:S01]  /*a460*/  IMAD.MOV.U32 R2, RZ, RZ, R10 ;  /* 0x000000ffff027224 */ /* 0x000fe200078e000a */
[----:B-1--4-:R-:W-:Y:S06]  /*a470*/  @!P0 BRA `(.L_x_190) ;  /* 0x0000000000288947 */ /* 0x012fec0003800000 */
        /* <DEDUP_REMOVED lines=10> */
.L_x_190:
[----:B------:R-:W1:Y:S01]  /*a520*/  LDC R4, c[0x0][0x65c] ;  /* 0x00019700ff047b82 */ /* 0x000e620000000800 */
[----:B------:R-:W-:Y:S01]  /*a530*/  ULDC UR4, c[0x0][0x648] ;  /* 0x0001920000047ab9 */ /* 0x000fe20000000800 */
[----:B------:R-:W-:Y:S01]  /*a540*/  LOP3.LUT R12, R12, UR45, RZ, 0xc0, !PT ;  /* 0x0000002d0c0c7c12 */ /* 0x000fe2000f8ec0ff */
[----:B------:R-:W-:Y:S01]  /*a550*/  IMAD.MOV R14, RZ, RZ, -R14 ;  /* 0x000000ffff0e7224 */ /* 0x000fe200078e0a0e */
[----:B------:R-:W-:Y:S01]  /*a560*/  SHF.R.U64 R3, R2, UR4, R3 ;  /* 0x0000000402037c19 */ /* 0x000fe20008001203 */
[----:B------:R-:W-:Y:S01]  /*a570*/  ULDC UR4, c[0x0][0x638] ;  /* 0x00018e0000047ab9 */ /* 0x000fe20000000800 */
[----:B------:R-:W-:Y:S01]  /*a580*/  LOP3.LUT R19, R9, UR40, RZ, 0xc0, !PT ;  /* 0x0000002809137c12 */ /* 0x000fe2000f8ec0ff */
[----:B------:R-:W-:Y:S02]  /*a590*/  ULDC UR5, c[0x0][0x610] ;  /* 0x0001840000057ab9 */ /* 0x000fe40000000800 */
[----:B------:R-:W-:Y:S02]  /*a5a0*/  IMAD.MOV R5, RZ, RZ, -R3 ;  /* 0x000000ffff057224 */ /* 0x000fe400078e0a03 */
[----:B------:R-:W-:-:S02]  /*a5b0*/  IMAD R3, R3, UR41, R12 ;  /* 0x0000002903037c24 */ /* 0x000fc4000f8e020c */
[----:B------:R-:W-:Y:S01]  /*a5c0*/  IMAD R10, R5, UR4, R10 ;  /* 0x00000004050a7c24 */ /* 0x000fe2000f8e020a */
[----:B------:R-:W-:-:S03]  /*a5d0*/  ULDC UR4, c[0x0][0x600] ;  /* 0x0001800000047ab9 */ /* 0x000fc60000000800 */
[----:B------:R-:W-:Y:S01]  /*a5e0*/  IMAD R19, R10, UR4, R19 ;  /* 0x000000040a137c24 */ /* 0x000fe2000f8e0213 */
[----:B-1----:R-:W-:-:S13]  /*a5f0*/  ISETP.NE.AND P0, PT, R4, 0x1, PT ;  /* 0x000000010400780c */ /* 0x002fda0003f05270 */
[----:B0-----:R-:W-:Y:S02]  /*a600*/  @P0 IMAD R8, R11, R14, R0 ;  /* 0x0000000e0b080224 */ /* 0x001fe400078e0200 */
[----:B------:R-:W-:Y:S02]  /*a610*/  IMAD.MOV.U32 R0, RZ, RZ, 0x1 ;  /* 0x00000001ff007424 */ /* 0x000fe400078e00ff */
[----:B------:R-:W-:-:S05]  /*a620*/  IMAD R8, R3, UR5, R8 ;  /* 0x0000000503087c24 */ /* 0x000fca000f8e0208 */
[----:B------:R-:W-:Y:S02]  /*a630*/  SEL R22, R19, R8, !P0 ;  /* 0x0000000813167207 */ /* 0x000fe40004000000 */
[----:B------:R-:W-:-:S07]  /*a640*/  SEL R19, R8, R19, !P0 ;  /* 0x0000001308137207 */ /* 0x000fce0004000000 */
.L_x_188:
[----:B------:R-:W-:Y:S05]  /*a650*/  BSYNC B0 ;  /* 0x0000000000007941 */ /* 0x000fea0003800000 */
.L_x_187:
[----:B------:R-:W-:-:S13]  /*a660*/  LOP3.LUT P0, RZ, R0, 0xff, RZ, 0xc0, !PT ;  /* 0x000000ff00ff7812 */ /* 0x000fda000780c0ff */
[----:B------:R-:W-:Y:S05]  /*a670*/  @P0 BRA `(.L_x_191) ;  /* 0xffffffe8006c0947 */ /* 0x000fea000383ffff */
[----:B------:R-:W-:Y:S05]  /*a680*/  BSYNC B7 ;  /* 0x0000000000077941 */ /* 0x000fea0003800000 */
.L_x_177:
[----:B------:R-:W-:-:S03]  /*a690*/  UMOV UR4, 0xffffffff ;  /* 0xffffffff00047882 */ /* 0x000fc60000000000 */
[----:B------:R-:W-:Y:S05]  /*a6a0*/  BRA.DIV UR4, `(.L_x_192) ;  /* 0x0000000e04bc7947 */ /* 0x000fea000b800000 */
[----:B------:R-:W-:-:S13]  /*a6b0*/  ELECT P6, URZ, PT ;  /* 0x00000000003f782f */ /* 0x000fda00038c0000 */
.L_x_227:
[----:B------:R-:W-:Y:S04]  /*a6c0*/  BSSY B0, `(.L_x_193) ;  /* 0x000005a000007945 */ /* 0x000fe80003800000 */
[----:B------:R-:W-:Y:S05]  /*a6d0*/  @!P6 BRA `(.L_x_194) ;  /* 0x000000040060e947 */ /* 0x000fea0003800000 */
[----:B------:R-:W-:-:S04]  /*a6e0*/  ULOP3.LUT UR4, UR42, 0x2, URZ, 0xfc, !UPT ;  /* 0x000000022a047892 */ /* 0x000fc8000f8efc3f */
[----:B------:R-:W-:-:S06]  /*a6f0*/  UISETP.NE.AND UP0, UPT, UR4, 0x3, UPT ;  /* 0x000000030400788c */ /* 0x000fcc000bf05270 */
[----:B------:R-:W-:-:S13]  /*a700*/  PLOP3.LUT P0, PT, PT, PT, UP0, 0x80, 0x0 ;  /* 0x000000000000781c */ /* 0x000fda0003f0f008 */
[----:B------:R-:W-:Y:S05]  /*a710*/  @!P0 BRA `(.L_x_195) ;  /* 0x0000000000048947 */ /* 0x000fea0003800000 */
[----:B------:R-:W-:Y:S01]  /*a720*/  BPT.TRAP 0x1 ;  /* 0x000000040000795c */ /* 0x000fe20000300000 */
.L_x_195:
[----:B------:R-:W2:Y:S01]  /*a730*/  LDL.LU R2, [R1] ;  /* 0x0000000001027983 */ /* 0x000ea20000300800 */
[----:B------:R-:W-:Y:S02]  /*a740*/  MOV R0, 0x400 ;  /* 0x0000040000007802 */ /* 0x000fe40000000f00 */
[----:B------:R-:W-:Y:S01]  /*a750*/  SHF.L.U32 R4, R24, 0x1f, RZ ;  /* 0x0000001f18047819 */ /* 0x000fe200000006ff */
[----:B------:R-:W0:Y:S02]  /*a760*/  S2R R3, SR_CgaCtaId ;  /* 0x0000000000037919 */ /* 0x000e240000008800 */
[----:B0-----:R-:W-:-:S05]  /*a770*/  LEA R0, R3, R0, 0x18 ;  /* 0x0000000003007211 */ /* 0x001fca00078ec0ff */
[----:B------:R-:W-:-:S04]  /*a780*/  VIADD R0, R0, 0x48 ;  /* 0x0000004800007836 */ /* 0x000fc80000000000 */
[C---:B--2---:R-:W-:Y:S02]  /*a790*/  IMAD R7, R2.reuse, 0x8, R0 ;  /* 0x0000000802077824 */ /* 0x044fe400078e0200 */
[----:B------:R-:W-:Y:S02]  /*a7a0*/  VIADD R2, R2, 0x1 ;  /* 0x0000000102027836 */ /* 0x000fe40000000000 */
[----:B------:R-:W0:Y:S03]  /*a7b0*/  SYNCS.PHASECHK.TRANS64.TRYWAIT P0, [R7+URZ], R4 ;  /* 0x00000004070075a7 */ /* 0x000e26000800017f */
[----:B------:R-:W-:-:S04]  /*a7c0*/  ISETP.NE.AND P1, PT, R2, 0x9, PT ;  /* 0x000000090200780c */ /* 0x000fc80003f25270 */
[----:B------:R-:W-:Y:S02]  /*a7d0*/  SEL R3, RZ, 0x1, P1 ;  /* 0x00000001ff037807 */ /* 0x000fe40000800000 */
[----:B------:R-:W-:Y:S02]  /*a7e0*/  SEL R9, R2, RZ, P1 ;  /* 0x000000ff02097207 */ /* 0x000fe40000800000 */
[----:B------:R-:W-:-:S03]  /*a7f0*/  LOP3.LUT R24, R24, R3, RZ, 0x3c, !PT ;  /* 0x0000000318187212 */ /* 0x000fc600078e3cff */
[----:B------:R-:W-:Y:S01]  /*a800*/  IMAD R6, R9, 0x8, R0 ;  /* 0x0000000809067824 */ /* 0x000fe200078e0200 */
[----:B------:R-:W-:Y:S01]  /*a810*/  SHF.L.U32 R5, R24, 0x1f, RZ ;  /* 0x0000001f18057819 */ /* 0x000fe200000006ff */
[----:B0-----:R-:W-:Y:S06]  /*a820*/  @!P0 BRA `(.L_x_196) ;  /* 0x0000000c007c8947 */ /* 0x001fec0003800000 */
.L_x_228:
[----:B------:R-:W1:Y:S01]  /*a830*/  SYNCS.PHASECHK.TRANS64.TRYWAIT P0, [R6+URZ], R5 ;  /* 0x00000005060075a7 */ /* 0x000e62000800017f */
[----:B------:R-:W-:-:S05]  /*a840*/  VIADD R2, R9, 0x1 ;  /* 0x0000000109027836 */ /* 0x000fca0000000000 */
[----:B------:R-:W-:-:S04]  /*a850*/  ISETP.NE.AND P1, PT, R2, 0x9, PT ;  /* 0x000000090200780c */ /* 0x000fc80003f25270 */
[----:B------:R-:W-:Y:S02]  /*a860*/  SEL R3, RZ, 0x1, P1 ;  /* 0x00000001ff037807 */ /* 0x000fe40000800000 */
[----:B0-----:R-:W-:Y:S02]  /*a870*/  SEL R7, R2, RZ, P1 ;  /* 0x000000ff02077207 */ /* 0x001fe40000800000 */
[----:B------:R-:W-:-:S03]  /*a880*/  LOP3.LUT R24, R24, R3, RZ, 0x3c, !PT ;  /* 0x0000000318187212 */ /* 0x000fc600078e3cff */
[----:B------:R-:W-:Y:S01]  /*a890*/  IMAD R9, R7, 0x8, R0 ;  /* 0x0000000807097824 */ /* 0x000fe200078e0200 */
[----:B------:R-:W-:Y:S01]  /*a8a0*/  SHF.L.U32 R4, R24, 0x1f, RZ ;  /* 0x0000001f18047819 */ /* 0x000fe200000006ff */
[----:B-1----:R-:W-:Y:S06]  /*a8b0*/  @!P0 BRA `(.L_x_197) ;  /* 0x0000000c006c8947 */ /* 0x002fec0003800000 */
.L_x_229:
[----:B------:R-:W1:Y:S01]  /*a8c0*/  SYNCS.PHASECHK.TRANS64.TRYWAIT P0, [R9+URZ], R4 ;  /* 0x00000004090075a7 */ /* 0x000e62000800017f */
[----:B------:R-:W-:-:S05]  /*a8d0*/  VIADD R2, R7, 0x1 ;  /* 0x0000000107027836 */ /* 0x000fca0000000000 */
[----:B------:R-:W-:-:S04]  /*a8e0*/  ISETP.NE.AND P1, PT, R2, 0x9, PT ;  /* 0x000000090200780c */ /* 0x000fc80003f25270 */
[----:B------:R-:W-:Y:S02]  /*a8f0*/  SEL R3, RZ, 0x1, P1 ;  /* 0x00000001ff037807 */ /* 0x000fe40000800000 */
[----:B------:R-:W-:Y:S02]  /*a900*/  SEL R7, R2, RZ, P1 ;  /* 0x000000ff02077207 */ /* 0x000fe40000800000 */
[----:B------:R-:W-:-:S03]  /*a910*/  LOP3.LUT R24, R24, R3, RZ, 0x3c, !PT ;  /* 0x0000000318187212 */ /* 0x000fc600078e3cff */
[----:B0-----:R-:W-:Y:S01]  /*a920*/  IMAD R6, R7, 0x8, R0 ;  /* 0x0000000807067824 */ /* 0x001fe200078e0200 */
[----:B------:R-:W-:Y:S01]  /*a930*/  SHF.L.U32 R5, R24, 0x1f, RZ ;  /* 0x0000001f18057819 */ /* 0x000fe200000006ff */
[----:B-1----:R-:W-:Y:S06]  /*a940*/  @!P0 BRA `(.L_x_198) ;  /* 0x0000000c005c8947 */ /* 0x002fec0003800000 */
.L_x_230:
        /* <DEDUP_REMOVED lines=9> */
.L_x_231:
        /* <DEDUP_REMOVED lines=9> */
.L_x_232:
        /* <DEDUP_REMOVED lines=9> */
.L_x_233:
        /* <DEDUP_REMOVED lines=9> */
.L_x_234:
[----:B------:R-:W1:Y:S01]  /*ab90*/  SYNCS.PHASECHK.TRANS64.TRYWAIT P0, [R6+URZ], R5 ;  /* 0x00000005060075a7 */ /* 0x000e62000800017f */
[----:B------:R-:W-:-:S05]  /*aba0*/  VIADD R2, R7, 0x1 ;  /* 0x0000000107027836 */ /* 0x000fca0000000000 */
[----:B------:R-:W-:-:S04]  /*abb0*/  ISETP.NE.AND P1, PT, R2, 0x9, PT ;  /* 0x000000090200780c */ /* 0x000fc80003f25270 */
[----:B0-----:R-:W-:Y:S02]  /*abc0*/  SEL R4, RZ, 0x1, P1 ;  /* 0x00000001ff047807 */ /* 0x001fe40000800000 */
[----:B------:R-:W-:Y:S02]  /*abd0*/  SEL R3, R2, RZ, P1 ;  /* 0x000000ff02037207 */ /* 0x000fe40000800000 */
[----:B------:R-:W-:Y:S01]  /*abe0*/  LOP3.LUT R4, R11, R4, RZ, 0x3c, !PT ;  /* 0x000000040b047212 */ /* 0x000fe200078e3cff */
[----:B-1----:R-:W-:Y:S06]  /*abf0*/  @!P0 BRA `(.L_x_203) ;  /* 0x0000000c00148947 */ /* 0x002fec0003800000 */
.L_x_235:
[----:B------:R-:W-:Y:S01]  /*ac00*/  IMAD R3, R3, 0x8, R0 ;  /* 0x0000000803037824 */ /* 0x000fe200078e0200 */
[----:B------:R-:W-:-:S07]  /*ac10*/  SHF.L.U32 R0, R4, 0x1f, RZ ;  /* 0x0000001f04007819 */ /* 0x000fce00000006ff */
.L_x_204:
[----:B-1----:R1:W2:Y:S02]  /*ac20*/  SYNCS.PHASECHK.TRANS64.TRYWAIT P0, [R3+URZ], R0 ;  /* 0x00000000030075a7 */ /* 0x0022a4000800017f */
[----:B--2---:R-:W-:Y:S05]  /*ac30*/  @!P0 NANOSLEEP.SYNCS 0x989680 ;  /* 0x009896800000895d */ /* 0x004fea0003900000 */
[----:B------:R-:W2:Y:S02]  /*ac40*/  @!P0 SYNCS.PHASECHK.TRANS64 P0, [R3+URZ], R0 ;  /* 0x00000000030085a7 */ /* 0x000ea4000800007f */
[----:B--2---:R-:W-:Y:S05]  /*ac50*/  @!P0 BRA `(.L_x_204) ;  /* 0xfffffffc00f08947 */ /* 0x004fea000383ffff */
.L_x_194:
[----:B------:R-:W-:Y:S05]  /*ac60*/  BSYNC B0 ;  /* 0x0000000000007941 */ /* 0x000fea0003800000 */
.L_x_193:
[----:B------:R-:W-:Y:S05]  /*ac70*/  EXIT ;  /* 0x000000000000794d */ /* 0x000fea0003800000 */
.L_x_16:
[----:B0-----:R0:W1:Y:S02]  /*ac80*/  SYNCS.PHASECHK.TRANS64.TRYWAIT P0, [R111+URZ+-0x8], R0 ;  /* 0xfffff8006f0075a7 */ /* 0x001064000800017f */
[----:B-1----:R-:W-:Y:S05]  /*ac90*/  @!P0 NANOSLEEP.SYNCS 0x989680 ;  /* 0x009896800000895d */ /* 0x002fea0003900000 */
[----:B------:R-:W1:Y:S02]  /*aca0*/  @!P0 SYNCS.PHASECHK.TRANS64 P0, [R111+URZ+-0x8], R0 ;  /* 0xfffff8006f0085a7 */ /* 0x000e64000800007f */
[----:B-1----:R-:W-:Y:S05]  /*acb0*/  @!P0 BRA `(.L_x_16) ;  /* 0xfffffffc00f08947 */ /* 0x002fea000383ffff */
[----:B------:R-:W-:Y:S05]  /*acc0*/  BRA `(.L_x_205) ;  /* 0xffffff6800e87947 */ /* 0x000fea000383ffff */
.L_x_20:
[----:B------:R-:W-:Y:S01]  /*acd0*/  CS2R R12, SRZ ;  /* 0x00000000000c7805 */ /* 0x000fe2000001ff00 */
[----:B------:R-:W-:Y:S02]  /*ace0*/  IMAD.MOV.U32 R11, RZ, RZ, 0x1f ;  /* 0x0000001fff0b7424 */ /* 0x000fe400078e00ff */
[----:B------:R-:W-:-:S07]  /*acf0*/  IMAD.MOV.U32 R15, RZ, RZ, -0x1 ;  /* 0xffffffffff0f7424 */ /* 0x000fce00078e00ff */
[----:B-----5:R-:W-:Y:S05]  /*ad00*/  WARPSYNC.COLLECTIVE R15, `(.L_x_206) ;  /* 0x000000000f087348 */ /* 0x020fea0003c00000 */
[----:B------:R0:W1:Y:S02]  /*ad10*/  SHFL.IDX P6, R14, R13, R12, R11 ;  /* 0x0000000c0d0e7389 */ /* 0x00006400000c000b */
[----:B01---5:R-:W-:Y:S01]  /*ad20*/  ENDCOLLECTIVE ;  /* 0x000000000000791b */ /* 0x023fe20003800000 */
.L_x_206:
[----:B------:R-:W-:Y:S05]  /*ad30*/  BRA `(.L_x_207) ;  /* 0xffffff6c00d87947 */ /* 0x000fea000383ffff */
.L_x_24:
[----:B-1----:R1:W2:Y:S02]  /*ad40*/  SYNCS.PHASECHK.TRANS64.TRYWAIT P1, [R3+URZ], R0 ;  /* 0x00000000030075a7 */ /* 0x0022a4000802017f */
[----:B--2---:R-:W-:Y:S05]  /*ad50*/  @!P1 NANOSLEEP.SYNCS 0x989680 ;  /* 0x009896800000995d */ /* 0x004fea0003900000 */
[----:B------:R-:W2:Y:S02]  /*ad60*/  @!P1 SYNCS.PHASECHK.TRANS64 P1, [R3+URZ], R0 ;  /* 0x00000000030095a7 */ /* 0x000ea4000802007f */
[----:B--2---:R-:W-:Y:S05]  /*ad70*/  @!P1 BRA `(.L_x_24) ;  /* 0xfffffffc00f09947 */ /* 0x004fea000383ffff */
[----:B------:R-:W-:Y:S05]  /*ad80*/  BRA `(.L_x_23) ;  /* 0xffffff6c00fc7947 */ /* 0x000fea000383ffff */
.L_x_26:
[----:B------:R-:W-:Y:S01]  /*ad90*/  IMAD.MOV.U32 R118, RZ, RZ, 0x90 ;  /* 0x00000090ff767424 */ /* 0x000fe200078e00ff */
[----:B------:R-:W-:Y:S01]  /*ada0*/  ISETP.NE.AND P3, PT, R125, RZ, PT ;  /* 0x000000ff7d00720c */ /* 0x000fe20003f65270 */
[C---:B------:R-:W-:Y:S01]  /*adb0*/  IMAD.IADD R21, R26.reuse, 0x1, R115 ;  /* 0x000000011a157824 */ /* 0x040fe200078e0273 */
[----:B------:R-:W-:Y:S01]  /*adc0*/  BSSY B0, `(.L_x_208) ;  /* 0x000000d000007945 */ /* 0x000fe20003800000 */
[----:B------:R-:W-:Y:S01]  /*add0*/  IMAD.IADD R23, R26, 0x1, R117 ;  /* 0x000000011a177824 */ /* 0x000fe200078e0275 */
[----:B------:R-:W-:Y:S01]  /*ade0*/  SEL R118, R118, 0x70, !P3 ;  /* 0x0000007076767807 */ /* 0x000fe20005800000 */
[C-C-:B------:R-:W-:Y:S01]  /*adf0*/  IMAD R7, R21.reuse, 0x4, R114.reuse ;  /* 0x0000000415077824 */ /* 0x140fe200078e0272 */
[----:B------:R-:W-:Y:S01]  /*ae00*/  LEA R21, R21, UR45, 0x2 ;  /* 0x0000002d15157c11 */ /* 0x000fe2000f8e10ff */
[C---:B------:R-:W-:Y:S01]  /*ae10*/  IMAD R9, R23.reuse, 0x4, R114 ;  /* 0x0000000417097824 */ /* 0x040fe200078e0272 */
[----:B------:R-:W-:Y:S01]  /*ae20*/  LEA R23, R23, UR45, 0x2 ;  /* 0x0000002d17177c11 */ /* 0x000fe2000f8e10ff */
[----:B------:R-:W-:-:S02]  /*ae30*/  IMAD.IADD R8, R7, 0x1, R118 ;  /* 0x0000000107087824 */ /* 0x000fc400078e0276 */
[----:B------:R-:W-:Y:S02]  /*ae40*/  IMAD.IADD R7, R118, 0x1, R9 ;  /* 0x0000000176077824 */ /* 0x000fe400078e0209 */
[----:B------:R-:W-:-:S07]  /*ae50*/  IMAD.MOV.U32 R15, RZ, RZ, -0x1 ;  /* 0xffffffffff0f7424 */ /* 0x000fce00078e00ff */
[----:B012345:R-:W-:Y:S05]  /*ae60*/  WARPSYNC.COLLECTIVE R15, `(.L_x_209) ;  /* 0x000000000f087348 */ /* 0x03ffea0003c00000 */
[----:B------:R-:W-:Y:S01]  /*ae70*/  NOP ;  /* 0x0000000000007918 */ /* 0x000fe20000000000 */
[----:B012345:R-:W-:Y:S01]  /*ae80*/  ENDCOLLECTIVE ;  /* 0x000000000000791b */ /* 0x03ffe20003800000 */
.L_x_209:
[----:B------:R-:W-:Y:S05]  /*ae90*/  BSYNC B0 ;  /* 0x0000000000007941 */ /* 0x000fea0003800000 */
.L_x_208:
[----:B------:R0:W-:Y:S01]  /*aea0*/  STS [R21+0x12200], R0 ;  /* 0x0122000015007388 */ /* 0x0001e20000000800 */
[----:B------:R-:W-:-:S03]  /*aeb0*/  IMAD.MOV.U32 R15, RZ, RZ, -0x1 ;  /* 0xffffffffff0f7424 */ /* 0x000fc600078e00ff */
[----:B------:R0:W-:Y:S04]  /*aec0*/  STS [R8], R3 ;  /* 0x0000000308007388 */ /* 0x0001e80000000800 */
[----:B------:R0:W-:Y:S04]  /*aed0*/  STS [R23+0x12200], R4 ;  /* 0x0122000417007388 */ /* 0x0001e80000000800 */
[----:B------:R0:W-:Y:S04]  /*aee0*/  STS [R7], R6 ;  /* 0x0000000607007388 */ /* 0x0001e80000000800 */
[----:B------:R0:W1:Y:S04]  /*aef0*/  LDS R9, [R13+0x13200] ;  /* 0x013200000d097984 */ /* 0x0000680000000800 */
[----:B------:R0:W2:Y:S04]  /*af00*/  LDS R11, [R2+0x1000] ;  /* 0x00100000020b7984 */ /* 0x0000a80000000800 */
[----:B------:R0:W3:Y:S04]  /*af10*/  LDS R10, [R14+0x13200] ;  /* 0x013200000e0a7984 */ /* 0x0000e80000000800 */
[----:B------:R0:W4:Y:S02]  /*af20*/  LDS R12, [R5+0x1000] ;  /* 0x00100000050c7984 */ /* 0x0001240000000800 */
[----:B01234-:R-:W-:Y:S05]  /*af30*/  WARPSYNC.COLLECTIVE R15, `(.L_x_210) ;  /* 0x000000000f087348 */ /* 0x01ffea0003c00000 */
[----:B------:R-:W-:Y:S01]  /*af40*/  NOP ;  /* 0x0000000000007918 */ /* 0x000fe20000000000 */
[----:B01234-:R-:W-:Y:S01]  /*af50*/  ENDCOLLECTIVE ;  /* 0x000000000000791b */ /* 0x01ffe20003800000 */
.L_x_210:
[----:B------:R0:W-:Y:S04]  /*af60*/  STS [R21+0x13200], R9 ;  /* 0x0132000915007388 */ /* 0x0001e80000000800 */
[----:B------:R0:W-:Y:S04]  /*af70*/  STS [R8+0x1000], R11 ;  /* 0x0010000b08007388 */ /* 0x0001e80000000800 */
[----:B------:R0:W-:Y:S04]  /*af80*/  STS [R23+0x13200], R10 ;  /* 0x0132000a17007388 */ /* 0x0001e80000000800 */
[----:B------:R0:W-:Y:S04]  /*af90*/  STS [R7+0x1000], R12 ;  /* 0x0010000c07007388 */ /* 0x0001e80000000800 */
[----:B------:R0:W1:Y:S04]  /*afa0*/  LDS R0, [R13+0x14200] ;  /* 0x014200000d007984 */ /* 0x0000680000000800 */
[----:B------:R0:W2:Y:S04]  /*afb0*/  LDS R3, [R2+0x2000] ;  /* 0x0020000002037984 */ /* 0x0000a80000000800 */
[----:B------:R0:W3:Y:S04]  /*afc0*/  LDS R4, [R14+0x14200] ;  /* 0x014200000e047984 */ /* 0x0000e80000000800 */
[----:B------:R0:W4:Y:S02]  /*afd0*/  LDS R6, [R5+0x2000] ;  /* 0x0020000005067984 */ /* 0x0001240000000800 */
[----:B01234-:R-:W-:Y:S05]  /*afe0*/  WARPSYNC.COLLECTIVE R15, `(.L_x_211) ;  /* 0x000000000f087348 */ /* 0x01ffea0003c00000 */
[----:B------:R-:W-:Y:S01]  /*aff0*/  NOP ;  /* 0x0000000000007918 */ /* 0x000fe20000000000 */
[----:B01234-:R-:W-:Y:S01]  /*b000*/  ENDCOLLECTIVE ;  /* 0x000000000000791b */ /* 0x01ffe20003800000 */
.L_x_211:
        /* <DEDUP_REMOVED lines=11> */
.L_x_212:
[----:B------:R-:W-:Y:S05]  /*b0c0*/  BRA `(.L_x_213) ;  /* 0xffffff7000b47947 */ /* 0x000fea000383ffff */
.L_x_30:
[----:B0-----:R0:W1:Y:S02]  /*b0d0*/  SYNCS.PHASECHK.TRANS64.TRYWAIT P1, [R126+URZ], R131 ;  /* 0x000000837e0075a7 */ /* 0x001064000802017f */
[----:B-1----:R-:W-:Y:S05]  /*b0e0*/  @!P1 NANOSLEEP.SYNCS 0x989680 ;  /* 0x009896800000995d */ /* 0x002fea0003900000 */
[----:B------:R-:W1:Y:S02]  /*b0f0*/  @!P1 SYNCS.PHASECHK.TRANS64 P1, [R126+URZ], R131 ;  /* 0x000000837e0095a7 */ /* 0x000e64000802007f */
[----:B-1----:R-:W-:Y:S05]  /*b100*/  @!P1 BRA `(.L_x_30) ;  /* 0xfffffffc00f09947 */ /* 0x002fea000383ffff */
[----:B------:R-:W-:Y:S05]  /*b110*/  BRA `(.L_x_29) ;  /* 0xffffff7800cc7947 */ /* 0x000fea000383ffff */
.L_x_38:
[----:B------:R0:W0:Y:S02]  /*b120*/  SYNCS.PHASECHK.TRANS64.TRYWAIT P1, [R23+URZ], R132 ;  /* 0x00000084170075a7 */ /* 0x000024000802017f */
[----:B0-----:R-:W-:Y:S05]  /*b130*/  @!P1 NANOSLEEP.SYNCS 0x989680 ;  /* 0x009896800000995d */ /* 0x001fea0003900000 */
[----:B------:R-:W0:Y:S02]  /*b140*/  @!P1 SYNCS.PHASECHK.TRANS64 P1, [R23+URZ], R132 ;  /* 0x00000084170095a7 */ /* 0x000e24000802007f */
[----:B0-----:R-:W-:Y:S05]  /*b150*/  @!P1 BRA `(.L_x_38) ;  /* 0xfffffffc00f09947 */ /* 0x001fea000383ffff */
[----:B------:R-:W-:Y:S05]  /*b160*/  BRA `(.L_x_37) ;  /* 0xffffff8400fc7947 */ /* 0x000fea000383ffff */
.L_x_39:
[--C-:B------:R-:W-:Y:S01]  /*b170*/  IMAD.IADD R13, R115, 0x1, R126.reuse ;  /* 0x00000001730d7824 */ /* 0x100fe200078e027e */
[----:B------:R-:W-:Y:S01]  /*b180*/  BSSY B0, `(.L_x_214) ;  /* 0x000000c000007945 */ /* 0x000fe20003800000 */
[----:B0-----:R-:W-:Y:S02]  /*b190*/  IMAD.IADD R5, R117, 0x1, R126 ;  /* 0x0000000175057824 */ /* 0x001fe400078e027e */
[C-C-:B------:R-:W-:Y:S01]  /*b1a0*/  IMAD R21, R13.reuse, 0x4, R114.reuse ;  /* 0x000000040d157824 */ /* 0x140fe200078e0272 */
[----:B------:R-:W-:Y:S01]  /*b1b0*/  LEA R13, R13, UR45, 0x2 ;  /* 0x0000002d0d0d7c11 */ /* 0x000fe2000f8e10ff */
[C---:B------:R-:W-:Y:S01]  /*b1c0*/  IMAD R23, R5.reuse, 0x4, R114 ;  /* 0x0000000405177824 */ /* 0x040fe200078e0272 */
[----:B------:R-:W-:Y:S01]  /*b1d0*/  LEA R14, R5, UR45, 0x2 ;  /* 0x0000002d050e7c11 */ /* 0x000fe2000f8e10ff */
[C---:B------:R-:W-:Y:S02]  /*b1e0*/  IMAD.IADD R21, R118.reuse, 0x1, R21 ;  /* 0x0000000176157824 */ /* 0x040fe400078e0215 */
[----:B------:R-:W-:-:S02]  /*b1f0*/  IMAD.IADD R23, R118, 0x1, R23 ;  /* 0x0000000176177824 */ /* 0x000fc400078e0217 */
[----:B------:R-:W-:-:S07]  /*b200*/  IMAD.MOV.U32 R15, RZ, RZ, -0x1 ;  /* 0xffffffffff0f7424 */ /* 0x000fce00078e00ff */
[----:B-12345:R-:W-:Y:S05]  /*b210*/  WARPSYNC.COLLECTIVE R15, `(.L_x_215) ;  /* 0x000000000f087348 */ /* 0x03efea0003c00000 */
[----:B------:R-:W-:Y:S01]  /*b220*/  NOP ;  /* 0x0000000000007918 */ /* 0x000fe20000000000 */
[----:B-12345:R-:W-:Y:S01]  /*b230*/  ENDCOLLECTIVE ;  /* 0x000000000000791b */ /* 0x03efe20003800000 */
.L_x_215:
[----:B------:R-:W-:Y:S05]  /*b240*/  BSYNC B0 ;  /* 0x0000000000007941 */ /* 0x000fea0003800000 */
.L_x_214:
        /* <DEDUP_REMOVED lines=12> */
.L_x_216:
        /* <DEDUP_REMOVED lines=11> */
.L_x_217:
        /* <DEDUP_REMOVED lines=11> */
.L_x_218:
[----:B------:R-:W-:Y:S05]  /*b470*/  BRA `(.L_x_219) ;  /* 0xffffff8800247947 */ /* 0x000fea000383ffff */
.L_x_45:
[----:B-1----:R1:W2:Y:S02]  /*b480*/  SYNCS.PHASECHK.TRANS64.TRYWAIT P0, [R111+URZ+0x8], R0 ;  /* 0x000008006f0075a7 */ /* 0x0022a4000800017f */
[----:B--2---:R-:W-:Y:S05]  /*b490*/  @!P0 NANOSLEEP.SYNCS 0x989680 ;  /* 0x009896800000895d */ /* 0x004fea0003900000 */
[----:B------:R-:W2:Y:S02]  /*b4a0*/  @!P0 SYNCS.PHASECHK.TRANS64 P0, [R111+URZ+0x8], R0 ;  /* 0x000008006f0085a7 */ /* 0x000ea4000800007f */
[----:B--2---:R-:W-:Y:S05]  /*b4b0*/  @!P0 BRA `(.L_x_45) ;  /* 0xfffffffc00f08947 */ /* 0x004fea000383ffff */
[----:B------:R-:W-:Y:S05]  /*b4c0*/  BRA `(.L_x_220) ;  /* 0xffffff9000a07947 */ /* 0x000fea000383ffff */
.L_x_178:
[----:B------:R-:W-:Y:S01]  /*b4d0*/  BSSY B0, `(.L_x_221) ;  /* 0x0000006000007945 */ /* 0x000fe20003800000 */
[----:B------:R-:W-:-:S07]  /*b4e0*/  IMAD.MOV.U32 R15, RZ, RZ, -0x1 ;  /* 0xffffffffff0f7424 */ /* 0x000fce00078e00ff */
[----:B-----5:R-:W-:Y:S05]  /*b4f0*/  WARPSYNC.COLLECTIVE R15, `(.L_x_222) ;  /* 0x000000000f0c7348 */ /* 0x020fea0003c00000 */
[----:B------:R-:W-:Y:S02]  /*b500*/  ELECT P6, UR62, PT ;  /* 0x00000000003e782f */ /* 0x000fe400038c0000 */
[----:B------:R-:W-:Y:S01]  /*b510*/  MOV R14, UR62 ;  /* 0x0000003e000e7c02 */ /* 0x000fe20008000f00 */
[----:B-----5:R-:W-:Y:S10]  /*b520*/  ENDCOLLECTIVE ;  /* 0x000000000000791b */ /* 0x020ff40003800000 */
.L_x_222:
[----:B------:R-:W-:Y:S05]  /*b530*/  BSYNC B0 ;  /* 0x0000000000007941 */ /* 0x000fea0003800000 */
.L_x_221:
[----:B------:R-:W-:Y:S05]  /*b540*/  BRA `(.L_x_223) ;  /* 0xffffffd800c47947 */ /* 0x000fea000383ffff */
.L_x_183:
[----:B0-----:R0:W1:Y:S02]  /*b550*/  SYNCS.PHASECHK.TRANS64.TRYWAIT P0, [R36+URZ+0x48], R37 ;  /* 0x00004825240075a7 */ /* 0x001064000800017f */
[----:B-1----:R-:W-:Y:S05]  /*b560*/  @!P0 NANOSLEEP.SYNCS 0x989680 ;  /* 0x009896800000895d */ /* 0x002fea0003900000 */
[----:B------:R-:W1:Y:S02]  /*b570*/  @!P0 SYNCS.PHASECHK.TRANS64 P0, [R36+URZ+0x48], R37 ;  /* 0x00004825240085a7 */ /* 0x000e64000800007f */
[----:B-1----:R-:W-:Y:S05]  /*b580*/  @!P0 BRA `(.L_x_183) ;  /* 0xfffffffc00f08947 */ /* 0x002fea000383ffff */
[----:B------:R-:W-:Y:S05]  /*b590*/  BRA `(.L_x_224) ;  /* 0xffffffdc00e87947 */ /* 0x000fea000383ffff */
.L_x_192:
[----:B------:R-:W-:Y:S01]  /*b5a0*/  BSSY B0, `(.L_x_225) ;  /* 0x0000006000007945 */ /* 0x000fe20003800000 */
[----:B------:R-:W-:-:S07]  /*b5b0*/  IMAD.MOV.U32 R15, RZ, RZ, -0x1 ;  /* 0xffffffffff0f7424 */ /* 0x000fce00078e00ff */
[----:B-----5:R-:W-:Y:S05]  /*b5c0*/  WARPSYNC.COLLECTIVE R15, `(.L_x_226) ;  /* 0x000000000f0c7348 */ /* 0x020fea0003c00000 */
[----:B------:R-:W-:Y:S02]  /*b5d0*/  ELECT P6, UR62, PT ;  /* 0x00000000003e782f */ /* 0x000fe400038c0000 */
[----:B------:R-:W-:Y:S01]  /*b5e0*/  MOV R14, UR62 ;  /* 0x0000003e000e7c02 */ /* 0x000fe20008000f00 */
[----:B-----5:R-:W-:Y:S10]  /*b5f0*/  ENDCOLLECTIVE ;  /* 0x000000000000791b */ /* 0x020ff40003800000 */
.L_x_226:
[----:B------:R-:W-:Y:S05]  /*b600*/  BSYNC B0 ;  /* 0x0000000000007941 */ /* 0x000fea0003800000 */
.L_x_225:
[----:B------:R-:W-:Y:S05]  /*b610*/  BRA `(.L_x_227) ;  /* 0xfffffff000287947 */ /* 0x000fea000383ffff */
.L_x_196:
[----:B0-----:R0:W1:Y:S02]  /*b620*/  SYNCS.PHASECHK.TRANS64.TRYWAIT P0, [R7+URZ], R4 ;  /* 0x00000004070075a7 */ /* 0x001064000800017f */
[----:B-1----:R-:W-:Y:S05]  /*b630*/  @!P0 NANOSLEEP.SYNCS 0x989680 ;  /* 0x009896800000895d */ /* 0x002fea0003900000 */
[----:B------:R-:W1:Y:S02]  /*b640*/  @!P0 SYNCS.PHASECHK.TRANS64 P0, [R7+URZ], R4 ;  /* 0x00000004070085a7 */ /* 0x000e64000800007f */
[----:B-1----:R-:W-:Y:S05]  /*b650*/  @!P0 BRA `(.L_x_196) ;  /* 0xfffffffc00f08947 */ /* 0x002fea000383ffff */
[----:B------:R-:W-:Y:S05]  /*b660*/  BRA `(.L_x_228) ;  /* 0xfffffff000707947 */ /* 0x000fea000383ffff */
.L_x_197:
[----:B0-----:R0:W1:Y:S02]  /*b670*/  SYNCS.PHASECHK.TRANS64.TRYWAIT P0, [R6+URZ], R5 ;  /* 0x00000005060075a7 */ /* 0x001064000800017f */
[----:B-1----:R-:W-:Y:S05]  /*b680*/  @!P0 NANOSLEEP.SYNCS 0x989680 ;  /* 0x009896800000895d */ /* 0x002fea0003900000 */
[----:B------:R-:W1:Y:S02]  /*b690*/  @!P0 SYNCS.PHASECHK.TRANS64 P0, [R6+URZ], R5 ;  /* 0x00000005060085a7 */ /* 0x000e64000800007f */
[----:B-1----:R-:W-:Y:S05]  /*b6a0*/  @!P0 BRA `(.L_x_197) ;  /* 0xfffffffc00f08947 */ /* 0x002fea000383ffff */
[----:B------:R-:W-:Y:S05]  /*b6b0*/  BRA `(.L_x_229) ;  /* 0xfffffff000807947 */ /* 0x000fea000383ffff */
.L_x_198:
[----:B0-----:R0:W1:Y:S02]  /*b6c0*/  SYNCS.PHASECHK.TRANS64.TRYWAIT P0, [R9+URZ], R4 ;  /* 0x00000004090075a7 */ /* 0x001064000800017f */
[----:B-1----:R-:W-:Y:S05]  /*b6d0*/  @!P0 NANOSLEEP.SYNCS 0x989680 ;  /* 0x009896800000895d */ /* 0x002fea0003900000 */
[----:B------:R-:W1:Y:S02]  /*b6e0*/  @!P0 SYNCS.PHASECHK.TRANS64 P0, [R9+URZ], R4 ;  /* 0x00000004090085a7 */ /* 0x000e64000800007f */
[----:B-1----:R-:W-:Y:S05]  /*b6f0*/  @!P0 BRA `(.L_x_198) ;  /* 0xfffffffc00f08947 */ /* 0x002fea000383ffff */
[----:B------:R-:W-:Y:S05]  /*b700*/  BRA `(.L_x_230) ;  /* 0xfffffff000907947 */ /* 0x000fea000383ffff */
.L_x_199:
[----:B0-----:R0:W1:Y:S02]  /*b710*/  SYNCS.PHASECHK.TRANS64.TRYWAIT P0, [R6+URZ], R5 ;  /* 0x00000005060075a7 */ /* 0x001064000800017f */
[----:B-1----:R-:W-:Y:S05]  /*b720*/  @!P0 NANOSLEEP.SYNCS 0x989680 ;  /* 0x009896800000895d */ /* 0x002fea0003900000 */
[----:B------:R-:W1:Y:S02]  /*b730*/  @!P0 SYNCS.PHASECHK.TRANS64 P0, [R6+URZ], R5 ;  /* 0x00000005060085a7 */ /* 0x000e64000800007f */
[----:B-1----:R-:W-:Y:S05]  /*b740*/  @!P0 BRA `(.L_x_199) ;  /* 0xfffffffc00f08947 */ /* 0x002fea000383ffff */
[----:B------:R-:W-:Y:S05]  /*b750*/  BRA `(.L_x_231) ;  /* 0xfffffff000a07947 */ /* 0x000fea000383ffff */
.L_x_200:
[----:B0-----:R0:W1:Y:S02]  /*b760*/  SYNCS.PHASECHK.TRANS64.TRYWAIT P0, [R9+URZ], R4 ;  /* 0x00000004090075a7 */ /* 0x001064000800017f */
[----:B-1----:R-:W-:Y:S05]  /*b770*/  @!P0 NANOSLEEP.SYNCS 0x989680 ;  /* 0x009896800000895d */ /* 0x002fea0003900000 */
[----:B------:R-:W1:Y:S02]  /*b780*/  @!P0 SYNCS.PHASECHK.TRANS64 P0, [R9+URZ], R4 ;  /* 0x00000004090085a7 */ /* 0x000e64000800007f */
[----:B-1----:R-:W-:Y:S05]  /*b790*/  @!P0 BRA `(.L_x_200) ;  /* 0xfffffffc00f08947 */ /* 0x002fea000383ffff */
[----:B------:R-:W-:Y:S05]  /*b7a0*/  BRA `(.L_x_232) ;  /* 0xfffffff000b07947 */ /* 0x000fea000383ffff */
.L_x_201:
[----:B0-----:R0:W1:Y:S02]  /*b7b0*/  SYNCS.PHASECHK.TRANS64.TRYWAIT P0, [R6+URZ], R5 ;  /* 0x00000005060075a7 */ /* 0x001064000800017f */
[----:B-1----:R-:W-:Y:S05]  /*b7c0*/  @!P0 NANOSLEEP.SYNCS 0x989680 ;  /* 0x009896800000895d */ /* 0x002fea0003900000 */
[----:B------:R-:W1:Y:S02]  /*b7d0*/  @!P0 SYNCS.PHASECHK.TRANS64 P0, [R6+URZ], R5 ;  /* 0x00000005060085a7 */ /* 0x000e64000800007f */
[----:B-1----:R-:W-:Y:S05]  /*b7e0*/  @!P0 BRA `(.L_x_201) ;  /* 0xfffffffc00f08947 */ /* 0x002fea000383ffff */
[----:B------:R-:W-:Y:S05]  /*b7f0*/  BRA `(.L_x_233) ;  /* 0xfffffff000c07947 */ /* 0x000fea000383ffff */
.L_x_202:
[----:B0-----:R0:W1:Y:S02]  /*b800*/  SYNCS.PHASECHK.TRANS64.TRYWAIT P0, [R9+URZ], R4 ;  /* 0x00000004090075a7 */ /* 0x001064000800017f */
[----:B-1----:R-:W-:Y:S05]  /*b810*/  @!P0 NANOSLEEP.SYNCS 0x989680 ;  /* 0x009896800000895d */ /* 0x002fea0003900000 */
[----:B------:R-:W1:Y:S02]  /*b820*/  @!P0 SYNCS.PHASECHK.TRANS64 P0, [R9+URZ], R4 ;  /* 0x00000004090085a7 */ /* 0x000e64000800007f */
[----:B-1----:R-:W-:Y:S05]  /*b830*/  @!P0 BRA `(.L_x_202) ;  /* 0xfffffffc00f08947 */ /* 0x002fea000383ffff */
[----:B------:R-:W-:Y:S05]  /*b840*/  BRA `(.L_x_234) ;  /* 0xfffffff000d07947 */ /* 0x000fea000383ffff */
.L_x_203:
[----:B0-----:R0:W1:Y:S02]  /*b850*/  SYNCS.PHASECHK.TRANS64.TRYWAIT P0, [R6+URZ], R5 ;  /* 0x00000005060075a7 */ /* 0x001064000800017f */
[----:B-1----:R-:W-:Y:S05]  /*b860*/  @!P0 NANOSLEEP.SYNCS 0x989680 ;  /* 0x009896800000895d */ /* 0x002fea0003900000 */
[----:B------:R-:W1:Y:S02]  /*b870*/  @!P0 SYNCS.PHASECHK.TRANS64 P0, [R6+URZ], R5 ;  /* 0x00000005060085a7 */ /* 0x000e64000800007f */
[----:B-1----:R-:W-:Y:S05]  /*b880*/  @!P0 BRA `(.L_x_203) ;  /* 0xfffffffc00f08947 */ /* 0x002fea000383ffff */
[----:B------:R-:W-:Y:S05]  /*b890*/  BRA `(.L_x_235) ;  /* 0xfffffff000d87947 */ /* 0x000fea000383ffff */
.L_x_236:
[----:B------:R-:W-:-:S00]  /*b8a0*/  BRA `(.L_x_236) ;  /* 0xfffffffc00fc7947 */ /* 0x000fc0000383ffff */
[----:B------:R-:W-:-:S00]  /*b8b0*/  NOP ;  /* 0x0000000000007918 */ /* 0x000fc00000000000 */
        /* <DEDUP_REMOVED lines=12> */
.L_x_237:


//--------------------- .nv.global.init           --------------------------
	.section	.nv.global.init,"aw",@progbits
.nv.global.init:
	.type		$str$24,@object
	.size		$str$24,($str$25 - $str$24)
$str$24:
        /*0000*/ 	.byte	0x28, 0x61, 0x64, 0x64, 0x72, 0x65, 0x73, 0x73, 0x20, 0x26, 0x20, 0x6d, 0x61, 0x73, 0x6b, 0x29
        /*0010*/ 	.byte	0x20, 0x3d, 0x3d, 0x20, 0x30, 0x00
	.type		$str$25,@object
	.size		$str$25,(__unnamed_1 - $str$25)
$str$25:
        /*0016*/ 	.byte	0x2f, 0x74, 0x6d, 0x70, 0x2f, 0x63, 0x75, 0x74, 0x6c, 0x61, 0x73, 0x73, 0x5f, 0x73, 0x77, 0x65
        /*0026*/ 	.byte	0x65, 0x70, 0x5f, 0x73, 0x72, 0x63, 0x2f, 0x69, 0x6e, 0x63, 0x6c, 0x75, 0x64, 0x65, 0x2f, 0x63
        /*0036*/ 	.byte	0x75, 0x74, 0x65, 0x2f, 0x70, 0x6f, 0x69, 0x6e, 0x74, 0x65, 0x72, 0x5f, 0x66, 0x6c, 0x61, 0x67
        /*0046*/ 	.byte	0x67, 0x65, 0x64, 0x2e, 0x68, 0x70, 0x70, 0x00
	.type		__unnamed_1,@object
	.size		__unnamed_1,(__unnamed_3 - __unnamed_1)
__unnamed_1:
        /*004e*/ 	.byte	0x61, 0x75, 0x74, 0x6f, 0x20, 0x63, 0x75, 0x74, 0x65, 0x3a, 0x3a, 0x61, 0x73, 0x5f, 0x70, 0x6f
        /* <DEDUP_REMOVED lines=27> */
        /*020e*/ 	.byte	0x30, 0x34, 0x38, 0x3e, 0x3e, 0x3e, 0x3e, 0x3e, 0x20, 0x26, 0x5d, 0x00
	.type		__unnamed_3,@object
	.size		__unnamed_3,(__unnamed_2 - __unnamed_3)
__unnamed_3:
        /* <DEDUP_REMOVED lines=28> */
        /*03da*/ 	.byte	0x34, 0x30, 0x39, 0x36, 0x3e, 0x3e, 0x3e, 0x3e, 0x3e, 0x20, 0x26, 0x5d, 0x00
	.type		__unnamed_2,@object
	.size		__unnamed_2,(.L_1 - __unnamed_2)
__unnamed_2:
        /* <DEDUP_REMOVED lines=29> */
.L_1:


//--------------------- .nv.shared._ZN7cutlass13device_kernelINS_4gemm6kernel13GemmUniversalIN4cute5tupleIJiiiiEEENS1_10collective13CollectiveMmaINS1_39MainloopSm90TmaGmmaRmemAWarpSpecializedILi9ENS5_IJNS4_1CILi1EEESB_SB_EEENS1_32KernelTmaWarpSpecializedPingpongEEENS5_IJNSA_ILi64EEENSA_ILi128EEENSA_ILi32EEEEEEfNS5_IJSB_llEEEfSJ_NS4_8TiledMMAINS4_8MMA_AtomIJNS4_4SM904GMMA30MMA_64x128x8_F32TF32TF32_RS_TNILNSN_7ScaleInE1ELSP_1EEEEEENS4_6LayoutISC_NS5_IJNSA_ILi0EEEST_ST_EEEEENS5_IJNS4_10UnderscoreESW_SW_EEEEENS4_13SM90_TMA_LOADENS4_14ComposedLayoutINS4_7SwizzleILi1ELi4ELi3EEENS4_18smem_ptr_flag_bitsILi32EEENSS_INS5_IJNSA_ILi8EEES15_EEENS5_IJSB_S15_EEEEEEENS4_9Copy_AtomIJNS4_39AutoVectorizingCopyWithAssumedAlignmentILi128EEEfEEENS4_8identityESZ_S19_vS1E_EENS_8epilogue10collective6detail29Sm90TmaWarpSpecializedAdapterINS1H_15DefaultEpilogueINS_10tfloat32_tENS5_IJlSB_lEEES1M_NS1G_6thread17LinearCombinationIS1L_Li1EffLNS1N_9ScaleType4KindE0ELNS_15FloatRoundStyleE2ES1L_EENS1_15EpilogueDefaultEEEEEvvEEEEvNT_6ParamsE --------------------------
	.section	.nv.shared._ZN7cutlass13device_kernelINS_4gemm6kernel13GemmUniversalIN4cute5tupleIJiiiiEEENS1_10collective13CollectiveMmaINS1_39MainloopSm90TmaGmmaRmemAWarpSpecializedILi9ENS5_IJNS4_1CILi1EEESB_SB_EEENS1_32KernelTmaWarpSpecializedPingpongEEENS5_IJNSA_ILi64EEENSA_ILi128EEENSA_ILi32EEEEEEfNS5_IJSB_llEEEfSJ_NS4_8TiledMMAINS4_8MMA_AtomIJNS4_4SM904GMMA30MMA_64x128x8_F32TF32TF32_RS_TNILNSN_7ScaleInE1ELSP_1EEEEEENS4_6LayoutISC_NS5_IJNSA_ILi0EEEST_ST_EEEEENS5_IJNS4_10UnderscoreESW_SW_EEEEENS4_13SM90_TMA_LOADENS4_14ComposedLayoutINS4_7SwizzleILi1ELi4ELi3EEENS4_18smem_ptr_flag_bitsILi32EEENSS_INS5_IJNSA_ILi8EEES15_EEENS5_IJSB_S15_EEEEEEENS4_9Copy_AtomIJNS4_39AutoVectorizingCopyWithAssumedAlignmentILi128EEEfEEENS4_8identityESZ_S19_vS1E_EENS_8epilogue10collective6detail29Sm90TmaWarpSpecializedAdapterINS1H_15DefaultEpilogueINS_10tfloat32_tENS5_IJlSB_lEEES1M_NS1G_6thread17LinearCombinationIS1L_Li1EffLNS1N_9ScaleType4KindE0ELNS_15FloatRoundStyleE2ES1L_EENS1_15EpilogueDefaultEEEEEvvEEEEvNT_6ParamsE,"aw",@nobits
	.sectionflags	@""
	.align	16
	.zero		1024


//--------------------- .nv.shared.reserved.0     --------------------------
	.section	.nv.shared.reserved.0,"aw",@nobits
	.weak		__nv_reservedSMEM_offset_0_alias
	.size		__nv_reservedSMEM_offset_0_alias, 0, 0
	.other		__nv_reservedSMEM_offset_0_alias,@"STO_CUDA_RESERVED_SHARED STV_DEFAULT"
__nv_reservedSMEM_offset_0_alias:
	.zero		0


//--------------------- .nv.global                --------------------------
	.section	.nv.global,"aw",@nobits
.nv.global:
	.type		_ZN39_INTERNAL_e64cfef9_4_k_cu_429967ec_29584cute1_E,@object
	.size		_ZN39_INTERNAL_e64cfef9_4_k_cu_429967ec_29584cute1_E,(_ZN39_INTERNAL_e64cfef9_4_k_cu_429967ec_29584cuda3std3__45__cpo6cbeginE - _ZN39_INTERNAL_e64cfef9_4_k_cu_429967ec_29584cute1_E)
_ZN39_INTERNAL_e64cfef9_4_k_cu_429967ec_29584cute1_E:
	.zero		1
	.type		_ZN39_INTERNAL_e64cfef9_4_k_cu_429967ec_29584cuda3std3__45__cpo6cbeginE,@object
	.size		_ZN39_INTERNAL_e64cfef9_4_k_cu_429967ec_29584cuda3std3__45__cpo6cbeginE,(_ZN39_INTERNAL_e64cfef9_4_k_cu_429967ec_29584cuda3std3__48in_placeE - _ZN39_INTERNAL_e64cfef9_4_k_cu_429967ec_29584cuda3std3__45__cpo6cbeginE)
_ZN39_INTERNAL_e64cfef9_4_k_cu_429967ec_29584cuda3std3__45__cpo6cbeginE:
	.zero		1
	.type		_ZN39_INTERNAL_e64cfef9_4_k_cu_429967ec_29584cuda3std3__48in_placeE,@object
	.size		_ZN39_INTERNAL_e64cfef9_4_k_cu_429967ec_29584cuda3std3__48in_placeE,(_ZN39_INTERNAL_e64cfef9_4_k_cu_429967ec_29584cuda3std6ranges3__45__cpo9iter_moveE - _ZN39_INTERNAL_e64cfef9_4_k_cu_429967ec_29584cuda3std3__48in_placeE)
_ZN39_INTERNAL_e64cfef9_4_k_cu_429967ec_29584cuda3std3__48in_placeE:
	.zero		1
	.type		_ZN39_INTERNAL_e64cfef9_4_k_cu_429967ec_29584cuda3std6ranges3__45__cpo9iter_moveE,@object
	.size		_ZN39_INTERNAL_e64cfef9_4_k_cu_429967ec_29584cuda3std6ranges3__45__cpo9iter_moveE,(_ZN39_INTERNAL_e64cfef9_4_k_cu_429967ec_29584cuda3std3__45__cpo5beginE - _ZN39_INTERNAL_e64cfef9_4_k_cu_429967ec_29584cuda3std6ranges3__45__cpo9iter_moveE)
_ZN39_INTERNAL_e64cfef9_4_k_cu_429967ec_29584cuda3std6ranges3__45__cpo9iter_moveE:
	.zero		1
	.type		_ZN39_INTERNAL_e64cfef9_4_k_cu_429967ec_29584cuda3std3__45__cpo5beginE,@object
	.size		_ZN39_INTERNAL_e64cfef9_4_k_cu_429967ec_29584cuda3std3__45__cpo5beginE,(_ZN39_INTERNAL_e64cfef9_4_k_cu_429967ec_29584cuda3std3__441_GLOBAL__N__e64cfef9_4_k_cu_429967ec_29586ignoreE - _ZN39_INTERNAL_e64cfef9_4_k_cu_429967ec_29584cuda3std3__45__cpo5beginE)
_ZN39_INTERNAL_e64cfef9_4_k_cu_429967ec_29584cuda3std3__45__cpo5beginE:
	.zero		1
	.type		_ZN39_INTERNAL_e64cfef9_4_k_cu_429967ec_29584cuda3std3__441_GLOBAL__N__e64cfef9_4_k_cu_429967ec_29586ignoreE,@object
	.size		_ZN39_INTERNAL_e64cfef9_4_k_cu_429967ec_29584cuda3std3__441_GLOBAL__N__e64cfef9_4_k_cu_429967ec_29586ignoreE,(_ZN39_INTERNAL_e64cfef9_4_k_cu_429967ec_29584cute7productE - _ZN39_INTERNAL_e64cfef9_4_k_cu_429967ec_29584cuda3std3__441_GLOBAL__N__e64cfef9_4_k_cu_429967ec_29586ignoreE)
_ZN39_INTERNAL_e64cfef9_4_k_cu_429967ec_29584cuda3std3__441_GLOBAL__N__e64cfef9_4_k_cu_429967ec_29586ignoreE:
	.zero		1
	.type		_ZN39_INTERNAL_e64cfef9_4_k_cu_429967ec_29584cute7productE,@object
	.size		_ZN39_INTERNAL_e64cfef9_4_k_cu_429967ec_29584cute7productE,(_ZN39_INTERNAL_e64cfef9_4_k_cu_429967ec_29584cuda3std3__45__cpo3endE - _ZN39_INTERNAL_e64cfef9_4_k_cu_429967ec_29584cute7productE)
_ZN39_INTERNAL_e64cfef9_4_k_cu_429967ec_29584cute7productE:
	.zero		1
	.type		_ZN39_INTERNAL_e64cfef9_4_k_cu_429967ec_29584cuda3std3__45__cpo3endE,@object
	.size		_ZN39_INTERNAL_e64cfef9_4_k_cu_429967ec_29584cuda3std3__45__cpo3endE,(_ZN39_INTERNAL_e64cfef9_4_k_cu_429967ec_29584cuda3std3__419piecewise_constructE - _ZN39_INTERNAL_e64cfef9_4_k_cu_429967ec_29584cuda3std3__45__cpo3endE)
_ZN39_INTERNAL_e64cfef9_4_k_cu_429967ec_29584cuda3std3__45__cpo3endE:
	.zero		1
	.type		_ZN39_INTERNAL_e64cfef9_4_k_cu_429967ec_29584cuda3std3__419piecewise_constructE,@object
	.size		_ZN39_INTERNAL_e64cfef9_4_k_cu_429967ec_29584cuda3std3__419piecewise_constructE,(_ZN39_INTERNAL_e64cfef9_4_k_cu_429967ec_29584cuda3std3__45__cpo4cendE - _ZN39_INTERNAL_e64cfef9_4_k_cu_429967ec_29584cuda3std3__419piecewise_constructE)
_ZN39_INTERNAL_e64cfef9_4_k_cu_429967ec_29584cuda3std3__419piecewise_constructE:
	.zero		1
	.type		_ZN39_INTERNAL_e64cfef9_4_k_cu_429967ec_29584cuda3std3__45__cpo4cendE,@object
	.size		_ZN39_INTERNAL_e64cfef9_4_k_cu_429967ec_29584cuda3std3__45__cpo4cendE,(_ZN39_INTERNAL_e64cfef9_4_k_cu_429967ec_29584cuda3std6ranges3__45__cpo4swapE - _ZN39_INTERNAL_e64cfef9_4_k_cu_429967ec_29584cuda3std3__45__cpo4cendE)
_ZN39_INTERNAL_e64cfef9_4_k_cu_429967ec_29584cuda3std3__45__cpo4cendE:
	.zero		1
	.type		_ZN39_INTERNAL_e64cfef9_4_k_cu_429967ec_29584cuda3std6ranges3__45__cpo4swapE,@object
	.size		_ZN39_INTERNAL_e64cfef9_4_k_cu_429967ec_29584cuda3std6ranges3__45__cpo4swapE,(.L_10 - _ZN39_INTERNAL_e64cfef9_4_k_cu_429967ec_29584cuda3std6ranges3__45__cpo4swapE)
_ZN39_INTERNAL_e64cfef9_4_k_cu_429967ec_29584cuda3std6ranges3__45__cpo4swapE:
	.zero		1
.L_10:


//--------------------- .nv.constant0._ZN7cutlass13device_kernelINS_4gemm6kernel13GemmUniversalIN4cute5tupleIJiiiiEEENS1_10collective13CollectiveMmaINS1_39MainloopSm90TmaGmmaRmemAWarpSpecializedILi9ENS5_IJNS4_1CILi1EEESB_SB_EEENS1_32KernelTmaWarpSpecializedPingpongEEENS5_IJNSA_ILi64EEENSA_ILi128EEENSA_ILi32EEEEEEfNS5_IJSB_llEEEfSJ_NS4_8TiledMMAINS4_8MMA_AtomIJNS4_4SM904GMMA30MMA_64x128x8_F32TF32TF32_RS_TNILNSN_7ScaleInE1ELSP_1EEEEEENS4_6LayoutISC_NS5_IJNSA_ILi0EEEST_ST_EEEEENS5_IJNS4_10UnderscoreESW_SW_EEEEENS4_13SM90_TMA_LOADENS4_14ComposedLayoutINS4_7SwizzleILi1ELi4ELi3EEENS4_18smem_ptr_flag_bitsILi32EEENSS_INS5_IJNSA_ILi8EEES15_EEENS5_IJSB_S15_EEEEEEENS4_9Copy_AtomIJNS4_39AutoVectorizingCopyWithAssumedAlignmentILi128EEEfEEENS4_8identityESZ_S19_vS1E_EENS_8epilogue10collective6detail29Sm90TmaWarpSpecializedAdapterINS1H_15DefaultEpilogueINS_10tfloat32_tENS5_IJlSB_lEEES1M_NS1G_6thread17LinearCombinationIS1L_Li1EffLNS1N_9ScaleType4KindE0ELNS_15FloatRoundStyleE2ES1L_EENS1_15EpilogueDefaultEEEEEvvEEEEvNT_6ParamsE --------------------------
	.section	.nv.constant0._ZN7cutlass13device_kernelINS_4gemm6kernel13GemmUniversalIN4cute5tupleIJiiiiEEENS1_10collective13CollectiveMmaINS1_39MainloopSm90TmaGmmaRmemAWarpSpecializedILi9ENS5_IJNS4_1CILi1EEESB_SB_EEENS1_32KernelTmaWarpSpecializedPingpongEEENS5_IJNSA_ILi64EEENSA_ILi128EEENSA_ILi32EEEEEEfNS5_IJSB_llEEEfSJ_NS4_8TiledMMAINS4_8MMA_AtomIJNS4_4SM904GMMA30MMA_64x128x8_F32TF32TF32_RS_TNILNSN_7ScaleInE1ELSP_1EEEEEENS4_6LayoutISC_NS5_IJNSA_ILi0EEEST_ST_EEEEENS5_IJNS4_10UnderscoreESW_SW_EEEEENS4_13SM90_TMA_LOADENS4_14ComposedLayoutINS4_7SwizzleILi1ELi4ELi3EEENS4_18smem_ptr_flag_bitsILi32EEENSS_INS5_IJNSA_ILi8EEES15_EEENS5_IJSB_S15_EEEEEEENS4_9Copy_AtomIJNS4_39AutoVectorizingCopyWithAssumedAlignmentILi128EEEfEEENS4_8identityESZ_S19_vS1E_EENS_8epilogue10collective6detail29Sm90TmaWarpSpecializedAdapterINS1H_15DefaultEpilogueINS_10tfloat32_tENS5_IJlSB_lEEES1M_NS1G_6thread17LinearCombinationIS1L_Li1EffLNS1N_9ScaleType4KindE0ELNS_15FloatRoundStyleE2ES1L_EENS1_15EpilogueDefaultEEEEEvvEEEEvNT_6ParamsE,"a",@progbits
	.sectionflags	@""
	.align	4
.nv.constant0._ZN7cutlass13device_kernelINS_4gemm6kernel13GemmUniversalIN4cute5tupleIJiiiiEEENS1_10collective13CollectiveMmaINS1_39MainloopSm90TmaGmmaRmemAWarpSpecializedILi9ENS5_IJNS4_1CILi1EEESB_SB_EEENS1_32KernelTmaWarpSpecializedPingpongEEENS5_IJNSA_ILi64EEENSA_ILi128EEENSA_ILi32EEEEEEfNS5_IJSB_llEEEfSJ_NS4_8TiledMMAINS4_8MMA_AtomIJNS4_4SM904GMMA30MMA_64x128x8_F32TF32TF32_RS_TNILNSN_7ScaleInE1ELSP_1EEEEEENS4_6LayoutISC_NS5_IJNSA_ILi0EEEST_ST_EEEEENS5_IJNS4_10UnderscoreESW_SW_EEEEENS4_13SM90_TMA_LOADENS4_14ComposedLayoutINS4_7SwizzleILi1ELi4ELi3EEENS4_18smem_ptr_flag_bitsILi32EEENSS_INS5_IJNSA_ILi8EEES15_EEENS5_IJSB_S15_EEEEEEENS4_9Copy_AtomIJNS4_39AutoVectorizingCopyWithAssumedAlignmentILi128EEEfEEENS4_8identityESZ_S19_vS1E_EENS_8epilogue10collective6detail29Sm90TmaWarpSpecializedAdapterINS1H_15DefaultEpilogueINS_10tfloat32_tENS5_IJlSB_lEEES1M_NS1G_6thread17LinearCombinationIS1L_Li1EffLNS1N_9ScaleType4KindE0ELNS_15FloatRoundStyleE2ES1L_EENS1_15EpilogueDefaultEEEEEvvEEEEvNT_6ParamsE:
	.zero		1664


//--------------------- SYMBOLS --------------------------

	.type		.nv.reservedSmem.offset0,@object
	.size		.nv.reservedSmem.offset0,0x4
	.type		__assertfail,@function
